def attn_fwd(
    Q,
    K,
    V,
    Out,
    Lse,
    sm_scale,
    stride_qz,
    stride_qh,
    stride_qm,
    stride_qk,
    stride_kz,
    stride_kh,
    stride_kn,
    stride_kk,
    stride_vz,
    stride_vh,
    stride_vn,
    stride_vk,
    stride_oz,
    stride_oh,
    stride_om,
    stride_ok,
    seqlen_q,
    seqlen_k,
    BLOCK_M: tl.constexpr,
    BLOCK_N: tl.constexpr,
    HEAD_DIM: tl.constexpr,
    CAUSAL: tl.constexpr,
):
    start_m = tl.program_id(0)
    off_hz = tl.program_id(1)
    q_off = off_hz * stride_qh
    k_off = off_hz * stride_kh
    v_off = off_hz * stride_vh
    offs_m = start_m * BLOCK_M + tl.arange(0, BLOCK_M)
    offs_d = tl.arange(0, HEAD_DIM)
    offs_n = tl.arange(0, BLOCK_N)
    q_ptrs = Q + q_off + offs_m[:, None] * stride_qm + offs_d[None, :] * stride_qk
    k_ptrs = K + k_off + offs_d[:, None] * stride_kk + offs_n[None, :] * stride_kn
    v_ptrs = V + v_off + offs_n[:, None] * stride_vn + offs_d[None, :] * stride_vk
    m_i = tl.full([BLOCK_M], float("-inf"), dtype=tl.float32)
    l_i = tl.zeros([BLOCK_M], dtype=tl.float32) + 1.0
    acc = tl.zeros([BLOCK_M, HEAD_DIM], dtype=tl.float32)
    q = tl.load(q_ptrs)
    acc, l_i, m_i = _attn_fwd_inner(
        acc,
        l_i,
        m_i,
        q,
        k_ptrs,
        v_ptrs,
        sm_scale,
        stride_kn,
        stride_vn,
        start_m,
        seqlen_k,
        BLOCK_M,
        BLOCK_N,
        HEAD_DIM,
        CAUSAL,
    )
    acc = acc / l_i[:, None]
    lse = m_i + tl.math.log2(l_i) / 1.4426950408889634
    o_ptrs = (
        Out
        + off_hz * stride_oh
        + offs_m[:, None] * stride_om
        + offs_d[None, :] * stride_ok
    )
    tl.store(o_ptrs, acc.to(Out.dtype.element_ty))
    tl.store(Lse + off_hz * seqlen_q + offs_m, lse)

# config = {"BLOCK_M": 128, "BLOCK_N": 16, "HEAD_DIM": 32, "arch": "sm_100", "causal": true, "dtype": "fp16", "num_stages": 3, "num_warps": 4}
# arch = sm_100


// ===== COMPILED SASS (sm_100a) =====

	.target	sm_100a

	.elftype	@"ET_EXEC"


//--------------------- .note.nv.tkinfo           --------------------------
	.section	.note.nv.tkinfo,"",@"SHT_NOTE"
	.sectionflags	@"SHF_NOTE_NV_TKINFO"
	.tkinfo
        /*0018*/ 	.word	0x00000081
        /*0030*/ 	.string	""
        /*0030*/ 	.string	"ptxas-blackwell"
        /*0030*/ 	.string	"Cuda compilation tools, release 12.9, V12.9.86"
        /*0030*/ 	.string	"Build cuda_12.9.r12.9/compiler.36037853_0"
        /*0030*/ 	.string	"-v  -suppress-debug-info  -lineinfo  -arch sm_100a "



//--------------------- .note.nv.cuver            --------------------------
	.section	.note.nv.cuver,"",@"SHT_NOTE"
	.sectionflags	@"SHF_NOTE_NV_CUVER"
        /*0018*/ 	.short	0x0001
        /*001a*/ 	.short	0x0064
        /*001c*/ 	.short	0x0001
        /*001e*/ 	.short	0x0000
        /*0020*/ 	.short	0x0001
        /*0022*/ 	.short	0x0000


//--------------------- .nv.info                  --------------------------
	.section	.nv.info,"",@"SHT_CUDA_INFO"
	.align	4


	//----- nvinfo : EIATTR_REGCOUNT
	.align		4
        /*0000*/ 	.byte	0x04, 0x2f
        /*0002*/ 	.short	(.L_5 - .L_4)
	.align		4
.L_4:
        /*0004*/ 	.word	index@(attn_fwd)
        /*0008*/ 	.word	0x00000060


	//----- nvinfo : EIATTR_FRAME_SIZE
	.align		4
.L_5:
        /*000c*/ 	.byte	0x04, 0x11
        /*000e*/ 	.short	(.L_7 - .L_6)
	.align		4
.L_6:
        /*0010*/ 	.word	index@($__internal_2_$__cuda_sm10x_tcgen05_guardrail_trap_unallocated_columns_being_dealloced)
        /*0014*/ 	.word	0x00000000


	//----- nvinfo : EIATTR_FRAME_SIZE
	.align		4
.L_7:
        /*0018*/ 	.byte	0x04, 0x11
        /*001a*/ 	.short	(.L_9 - .L_8)
	.align		4
.L_8:
        /*001c*/ 	.word	index@($__internal_1_$__cuda_sm10x_tcgen05_guardrail_trap_phase_invalid_during_alloc)
        /*0020*/ 	.word	0x00000000


	//----- nvinfo : EIATTR_FRAME_SIZE
	.align		4
.L_9:
        /*0024*/ 	.byte	0x04, 0x11
        /*0026*/ 	.short	(.L_11 - .L_10)
	.align		4
.L_10:
        /*0028*/ 	.word	index@($__internal_0_$__cuda_sm10x_tcgen05_guardrail_trap_col_being_dealloced_not_returned_by_alloc)
        /*002c*/ 	.word	0x00000000


	//----- nvinfo : EIATTR_FRAME_SIZE
	.align		4
.L_11:
        /*0030*/ 	.byte	0x04, 0x11
        /*0032*/ 	.short	(.L_13 - .L_12)
	.align		4
.L_12:
        /*0034*/ 	.word	index@(attn_fwd)
        /*0038*/ 	.word	0x00000000


	//----- nvinfo : EIATTR_MIN_STACK_SIZE
	.align		4
.L_13:
        /*003c*/ 	.byte	0x04, 0x12
        /*003e*/ 	.short	(.L_15 - .L_14)
	.align		4
.L_14:
        /*0040*/ 	.word	index@(attn_fwd)
        /*0044*/ 	.word	0x00000000
.L_15:


//--------------------- .nv.info.attn_fwd         --------------------------
	.section	.nv.info.attn_fwd,"",@"SHT_CUDA_INFO"
	.sectionflags	@""
	.align	4


	//----- nvinfo : EIATTR_CUDA_API_VERSION
	.align		4
        /*0000*/ 	.byte	0x04, 0x37
        /*0002*/ 	.short	(.L_17 - .L_16)
.L_16:
        /*0004*/ 	.word	0x00000081


	//----- nvinfo : EIATTR_KPARAM_INFO
	.align		4
.L_17:
        /*0008*/ 	.byte	0x04, 0x17
        /*000a*/ 	.short	(.L_19 - .L_18)
.L_18:
        /*000c*/ 	.word	0x00000000
        /*0010*/ 	.short	0x0019
        /*0012*/ 	.short	0x0080
        /*0014*/ 	.byte	0x00, 0xf4, 0x21, 0x00


	//----- nvinfo : EIATTR_KPARAM_INFO
	.align		4
.L_19:
        /*0018*/ 	.byte	0x04, 0x17
        /*001a*/ 	.short	(.L_21 - .L_20)
.L_20:
        /*001c*/ 	.word	0x00000000
        /*0020*/ 	.short	0x0018
        /*0022*/ 	.short	0x0078
        /*0024*/ 	.byte	0x00, 0xf4, 0x21, 0x00


	//----- nvinfo : EIATTR_KPARAM_INFO
	.align		4
.L_21:
        /*0028*/ 	.byte	0x04, 0x17
        /*002a*/ 	.short	(.L_23 - .L_22)
.L_22:
        /*002c*/ 	.word	0x00000000
        /*0030*/ 	.short	0x0017
        /*0032*/ 	.short	0x0070
        /*0034*/ 	.byte	0x00, 0xf0, 0x11, 0x00


	//----- nvinfo : EIATTR_KPARAM_INFO
	.align		4
.L_23:
        /*0038*/ 	.byte	0x04, 0x17
        /*003a*/ 	.short	(.L_25 - .L_24)
.L_24:
        /*003c*/ 	.word	0x00000000
        /*0040*/ 	.short	0x0016
        /*0042*/ 	.short	0x006c
        /*0044*/ 	.byte	0x00, 0xf0, 0x11, 0x00


	//----- nvinfo : EIATTR_KPARAM_INFO
	.align		4
.L_25:
        /*0048*/ 	.byte	0x04, 0x17
        /*004a*/ 	.short	(.L_27 - .L_26)
.L_26:
        /*004c*/ 	.word	0x00000000
        /*0050*/ 	.short	0x0015
        /*0052*/ 	.short	0x0068
        /*0054*/ 	.byte	0x00, 0xf0, 0x11, 0x00


	//----- nvinfo : EIATTR_KPARAM_INFO
	.align		4
.L_27:
        /*0058*/ 	.byte	0x04, 0x17
        /*005a*/ 	.short	(.L_29 - .L_28)
.L_28:
        /*005c*/ 	.word	0x00000000
        /*0060*/ 	.short	0x0014
        /*0062*/ 	.short	0x0064
        /*0064*/ 	.byte	0x00, 0xf0, 0x11, 0x00


	//----- nvinfo : EIATTR_KPARAM_INFO
	.align		4
.L_29:
        /*0068*/ 	.byte	0x04, 0x17
        /*006a*/ 	.short	(.L_31 - .L_30)
.L_30:
        /*006c*/ 	.word	0x00000000
        /*0070*/ 	.short	0x0013
        /*0072*/ 	.short	0x0060
        /*0074*/ 	.byte	0x00, 0xf0, 0x11, 0x00


	//----- nvinfo : EIATTR_KPARAM_INFO
	.align		4
.L_31:
        /*0078*/ 	.byte	0x04, 0x17
        /*007a*/ 	.short	(.L_33 - .L_32)
.L_32:
        /*007c*/ 	.word	0x00000000
        /*0080*/ 	.short	0x0012
        /*0082*/ 	.short	0x005c
        /*0084*/ 	.byte	0x00, 0xf0, 0x11, 0x00


	//----- nvinfo : EIATTR_KPARAM_INFO
	.align		4
.L_33:
        /*0088*/ 	.byte	0x04, 0x17
        /*008a*/ 	.short	(.L_35 - .L_34)
.L_34:
        /*008c*/ 	.word	0x00000000
        /*0090*/ 	.short	0x0011
        /*0092*/ 	.short	0x0058
        /*0094*/ 	.byte	0x00, 0xf0, 0x11, 0x00


	//----- nvinfo : EIATTR_KPARAM_INFO
	.align		4
.L_35:
        /*0098*/ 	.byte	0x04, 0x17
        /*009a*/ 	.short	(.L_37 - .L_36)
.L_36:
        /*009c*/ 	.word	0x00000000
        /*00a0*/ 	.short	0x0010
        /*00a2*/ 	.short	0x0054
        /*00a4*/ 	.byte	0x00, 0xf0, 0x11, 0x00


	//----- nvinfo : EIATTR_KPARAM_INFO
	.align		4
.L_37:
        /*00a8*/ 	.byte	0x04, 0x17
        /*00aa*/ 	.short	(.L_39 - .L_38)
.L_38:
        /*00ac*/ 	.word	0x00000000
        /*00b0*/ 	.short	0x000f
        /*00b2*/ 	.short	0x0050
        /*00b4*/ 	.byte	0x00, 0xf0, 0x11, 0x00


	//----- nvinfo : EIATTR_KPARAM_INFO
	.align		4
.L_39:
        /*00b8*/ 	.byte	0x04, 0x17
        /*00ba*/ 	.short	(.L_41 - .L_40)
.L_40:
        /*00bc*/ 	.word	0x00000000
        /*00c0*/ 	.short	0x000e
        /*00c2*/ 	.short	0x004c
        /*00c4*/ 	.byte	0x00, 0xf0, 0x11, 0x00


	//----- nvinfo : EIATTR_KPARAM_INFO
	.align		4
.L_41:
        /*00c8*/ 	.byte	0x04, 0x17
        /*00ca*/ 	.short	(.L_43 - .L_42)
.L_42:
        /*00cc*/ 	.word	0x00000000
        /*00d0*/ 	.short	0x000d
        /*00d2*/ 	.short	0x0048
        /*00d4*/ 	.byte	0x00, 0xf0, 0x11, 0x00


	//----- nvinfo : EIATTR_KPARAM_INFO
	.align		4
.L_43:
        /*00d8*/ 	.byte	0x04, 0x17
        /*00da*/ 	.short	(.L_45 - .L_44)
.L_44:
        /*00dc*/ 	.word	0x00000000
        /*00e0*/ 	.short	0x000c
        /*00e2*/ 	.short	0x0044
        /*00e4*/ 	.byte	0x00, 0xf0, 0x11, 0x00


	//----- nvinfo : EIATTR_KPARAM_INFO
	.align		4
.L_45:
        /*00e8*/ 	.byte	0x04, 0x17
        /*00ea*/ 	.short	(.L_47 - .L_46)
.L_46:
        /*00ec*/ 	.word	0x00000000
        /*00f0*/ 	.short	0x000b
        /*00f2*/ 	.short	0x0040
        /*00f4*/ 	.byte	0x00, 0xf0, 0x11, 0x00


	//----- nvinfo : EIATTR_KPARAM_INFO
	.align		4
.L_47:
        /*00f8*/ 	.byte	0x04, 0x17
        /*00fa*/ 	.short	(.L_49 - .L_48)
.L_48:
        /*00fc*/ 	.word	0x00000000
        /*0100*/ 	.short	0x000a
        /*0102*/ 	.short	0x003c
        /*0104*/ 	.byte	0x00, 0xf0, 0x11, 0x00


	//----- nvinfo : EIATTR_KPARAM_INFO
	.align		4
.L_49:
        /*0108*/ 	.byte	0x04, 0x17
        /*010a*/ 	.short	(.L_51 - .L_50)
.L_50:
        /*010c*/ 	.word	0x00000000
        /*0110*/ 	.short	0x0009
        /*0112*/ 	.short	0x0038
        /*0114*/ 	.byte	0x00, 0xf0, 0x11, 0x00


	//----- nvinfo : EIATTR_KPARAM_INFO
	.align		4
.L_51:
        /*0118*/ 	.byte	0x04, 0x17
        /*011a*/ 	.short	(.L_53 - .L_52)
.L_52:
        /*011c*/ 	.word	0x00000000
        /*0120*/ 	.short	0x0008
        /*0122*/ 	.short	0x0034
        /*0124*/ 	.byte	0x00, 0xf0, 0x11, 0x00


	//----- nvinfo : EIATTR_KPARAM_INFO
	.align		4
.L_53:
        /*0128*/ 	.byte	0x04, 0x17
        /*012a*/ 	.short	(.L_55 - .L_54)
.L_54:
        /*012c*/ 	.word	0x00000000
        /*0130*/ 	.short	0x0007
        /*0132*/ 	.short	0x0030
        /*0134*/ 	.byte	0x00, 0xf0, 0x11, 0x00


	//----- nvinfo : EIATTR_KPARAM_INFO
	.align		4
.L_55:
        /*0138*/ 	.byte	0x04, 0x17
        /*013a*/ 	.short	(.L_57 - .L_56)
.L_56:
        /*013c*/ 	.word	0x00000000
        /*0140*/ 	.short	0x0006
        /*0142*/ 	.short	0x002c
        /*0144*/ 	.byte	0x00, 0xf0, 0x11, 0x00


	//----- nvinfo : EIATTR_KPARAM_INFO
	.align		4
.L_57:
        /*0148*/ 	.byte	0x04, 0x17
        /*014a*/ 	.short	(.L_59 - .L_58)
.L_58:
        /*014c*/ 	.word	0x00000000
        /*0150*/ 	.short	0x0005
        /*0152*/ 	.short	0x0028
        /*0154*/ 	.byte	0x00, 0xf0, 0x11, 0x00


	//----- nvinfo : EIATTR_KPARAM_INFO
	.align		4
.L_59:
        /*0158*/ 	.byte	0x04, 0x17
        /*015a*/ 	.short	(.L_61 - .L_60)
.L_60:
        /*015c*/ 	.word	0x00000000
        /*0160*/ 	.short	0x0004
        /*0162*/ 	.short	0x0020
        /*0164*/ 	.byte	0x00, 0xf4, 0x21, 0x00


	//----- nvinfo : EIATTR_KPARAM_INFO
	.align		4
.L_61:
        /*0168*/ 	.byte	0x04, 0x17
        /*016a*/ 	.short	(.L_63 - .L_62)
.L_62:
        /*016c*/ 	.word	0x00000000
        /*0170*/ 	.short	0x0003
        /*0172*/ 	.short	0x0018
        /*0174*/ 	.byte	0x00, 0xf4, 0x21, 0x00


	//----- nvinfo : EIATTR_KPARAM_INFO
	.align		4
.L_63:
        /*0178*/ 	.byte	0x04, 0x17
        /*017a*/ 	.short	(.L_65 - .L_64)
.L_64:
        /*017c*/ 	.word	0x00000000
        /*0180*/ 	.short	0x0002
        /*0182*/ 	.short	0x0010
        /*0184*/ 	.byte	0x00, 0xf4, 0x21, 0x00


	//----- nvinfo : EIATTR_KPARAM_INFO
	.align		4
.L_65:
        /*0188*/ 	.byte	0x04, 0x17
        /*018a*/ 	.short	(.L_67 - .L_66)
.L_66:
        /*018c*/ 	.word	0x00000000
        /*0190*/ 	.short	0x0001
        /*0192*/ 	.short	0x0008
        /*0194*/ 	.byte	0x00, 0xf4, 0x21, 0x00


	//----- nvinfo : EIATTR_KPARAM_INFO
	.align		4
.L_67:
        /*0198*/ 	.byte	0x04, 0x17
        /*019a*/ 	.short	(.L_69 - .L_68)
.L_68:
        /*019c*/ 	.word	0x00000000
        /*01a0*/ 	.short	0x0000
        /*01a2*/ 	.short	0x0000
        /*01a4*/ 	.byte	0x00, 0xf4, 0x21, 0x00


	//----- nvinfo : EIATTR_AT_ENTRY_FRAGMENTS
	.align		4
.L_69:
        /*01a8*/ 	.byte	0x04, 0x4f
        /*01aa*/ 	.short	(.L_71 - .L_70)


	//   ....[0]....
.L_70:
        /*01ac*/ 	.word	0x00000004


	//----- nvinfo : EIATTR_RESERVED_SMEM_USED
	.align		4
.L_71:
        /*01b0*/ 	.byte	0x01, 0x41
	.zero		2


	//----- nvinfo : EIATTR_SPARSE_MMA_MASK
	.align		4
        /*01b4*/ 	.byte	0x03, 0x50
        /*01b6*/ 	.short	0x0000


	//----- nvinfo : EIATTR_TCGEN05_1CTA_USED
	.align		4
        /*01b8*/ 	.byte	0x01, 0x51
	.zero		2


	//----- nvinfo : EIATTR_MAXREG_COUNT
	.align		4
        /*01bc*/ 	.byte	0x03, 0x1b
        /*01be*/ 	.short	0x00ff


	//----- nvinfo : EIATTR_NUM_BARRIERS
	.align		4
        /*01c0*/ 	.byte	0x02, 0x4c
        /*01c2*/ 	.byte	0x01
	.zero		1


	//----- nvinfo : EIATTR_INT_WARP_WIDE_INSTR_OFFSETS
	.align		4
        /*01c4*/ 	.byte	0x04, 0x31
        /*01c6*/ 	.short	(.L_73 - .L_72)


	//   ....[0]....
.L_72:
        /*01c8*/ 	.word	0x000010c0


	//   ....[1]....
        /*01cc*/ 	.word	0x000010d0


	//   ....[2]....
        /*01d0*/ 	.word	0x00001430


	//   ....[3]....
        /*01d4*/ 	.word	0x000015b0


	//   ....[4]....
        /*01d8*/ 	.word	0x000028d0


	//   ....[5]....
        /*01dc*/ 	.word	0x000052c0


	//   ....[6]....
        /*01e0*/ 	.word	0x00005310


	//----- nvinfo : EIATTR_COOP_GROUP_MASK_REGIDS
	.align		4
.L_73:
        /*01e4*/ 	.byte	0x04, 0x29
        /*01e6*/ 	.short	(.L_75 - .L_74)


	//   ....[0]....
.L_74:
        /*01e8*/ 	.word	0xffffffff


	//   ....[1]....
        /*01ec*/ 	.word	0xffffffff


	//   ....[2]....
        /*01f0*/ 	.word	0xffffffff


	//   ....[3]....
        /*01f4*/ 	.word	0xffffffff


	//----- nvinfo : EIATTR_COOP_GROUP_INSTR_OFFSETS
	.align		4
.L_75:
        /*01f8*/ 	.byte	0x04, 0x28
        /*01fa*/ 	.short	(.L_77 - .L_76)


	//   ....[0]....
.L_76:
        /*01fc*/ 	.word	0x00000050


	//   ....[1]....
        /*0200*/ 	.word	0x00000310


	//   ....[2]....
        /*0204*/ 	.word	0x00005150


	//   ....[3]....
        /*0208*/ 	.word	0x000053c0


	//----- nvinfo : EIATTR_VRC_CTA_INIT_COUNT
	.align		4
.L_77:
        /*020c*/ 	.byte	0x02, 0x4a
        /*020e*/ 	.byte	0x80
	.zero		1


	//----- nvinfo : EIATTR_MBARRIER_INSTR_OFFSETS
	.align		4
        /*0210*/ 	.byte	0x04, 0x39
        /*0212*/ 	.short	(.L_79 - .L_78)


	//   ....[0]....
.L_78:
        /*0214*/ 	.word	0x000013a0
        /*0218*/ 	.word	0x000000ff
        /*021c*/ 	.word	0x00002c00
        /*0220*/ 	.short	0x0100
        /*0222*/ 	.byte	0x0b
	.zero		1


	//   ....[1]....
        /*0224*/ 	.word	0x00001590
        /*0228*/ 	.word	0x000000ff
        /*022c*/ 	.word	0x00002c08
        /*0230*/ 	.short	0x0100
        /*0232*/ 	.byte	0x0b
	.zero		1


	//   ....[2]....
        /*0234*/ 	.word	0x00001710
        /*0238*/ 	.word	0x000000ff
        /*023c*/ 	.word	0x00002400
        /*0240*/ 	.short	0x0100
        /*0242*/ 	.byte	0x0b
	.zero		1


	//   ....[3]....
        /*0244*/ 	.word	0x000018f0
        /*0248*/ 	.word	0x000000ff
        /*024c*/ 	.word	0x00002400
        /*0250*/ 	.short	0x010a
        /*0252*/ 	.byte	0x0b
	.zero		1


	//   ....[4]....
        /*0254*/ 	.word	0x00001940
        /*0258*/ 	.word	0x000000ff
        /*025c*/ 	.word	0x00002400
        /*0260*/ 	.short	0x0108
        /*0262*/ 	.byte	0x0b
	.zero		1


	//   ....[5]....
        /*0264*/ 	.word	0x00002950
        /*0268*/ 	.word	0x000000ff
        /*026c*/ 	.word	0x00002c10
        /*0270*/ 	.short	0x0100
        /*0272*/ 	.byte	0x0b
	.zero		1


	//   ....[6]....
        /*0274*/ 	.word	0x00002a60
        /*0278*/ 	.word	0x000000ff
        /*027c*/ 	.word	0x00002c10
        /*0280*/ 	.short	0x010a
        /*0282*/ 	.byte	0x0b
	.zero		1


	//   ....[7]....
        /*0284*/ 	.word	0x00002af0
        /*0288*/ 	.word	0x000000ff
        /*028c*/ 	.word	0x00002c10
        /*0290*/ 	.short	0x0108
        /*0292*/ 	.byte	0x0b
	.zero		1


	//   ....[8]....
        /*0294*/ 	.word	0x00002b10
        /*0298*/ 	.word	0x000000ff
        /*029c*/ 	.word	0x00000000
        /*02a0*/ 	.short	0x010a
        /*02a2*/ 	.byte	0x1f
	.zero		1


	//   ....[9]....
        /*02a4*/ 	.word	0x00003c60
        /*02a8*/ 	.word	0x000000ff
        /*02ac*/ 	.word	0x00000000
        /*02b0*/ 	.short	0x010a
        /*02b2*/ 	.byte	0x1f
	.zero		1


	//   ....[10]....
        /*02b4*/ 	.word	0x00003d90
        /*02b8*/ 	.word	0x000000ff
        /*02bc*/ 	.word	0x00002c00
        /*02c0*/ 	.short	0x0108
        /*02c2*/ 	.byte	0x0b
	.zero		1


	//   ....[11]....
        /*02c4*/ 	.word	0x00003e90
        /*02c8*/ 	.word	0x000000ff
        /*02cc*/ 	.word	0x00002c08
        /*02d0*/ 	.short	0x0108
        /*02d2*/ 	.byte	0x0b
	.zero		1


	//   ....[12]....
        /*02d4*/ 	.word	0x000053e0
        /*02d8*/ 	.word	0x000000ff
        /*02dc*/ 	.word	0x00002400
        /*02e0*/ 	.short	0x010a
        /*02e2*/ 	.byte	0x0b
	.zero		1


	//   ....[13]....
        /*02e4*/ 	.word	0x00005410
        /*02e8*/ 	.word	0x000000ff
        /*02ec*/ 	.word	0x00002c10
        /*02f0*/ 	.short	0x010a
        /*02f2*/ 	.byte	0x0b
	.zero		1


	//   ....[14]....
        /*02f4*/ 	.word	0x00005440
        /*02f8*/ 	.word	0x000000ff
        /*02fc*/ 	.word	0x00000000
        /*0300*/ 	.short	0x010a
        /*0302*/ 	.byte	0x1f
	.zero		1


	//   ....[15]....
        /*0304*/ 	.word	0x00005470
        /*0308*/ 	.word	0x000000ff
        /*030c*/ 	.word	0x00000000
        /*0310*/ 	.short	0x010a
        /*0312*/ 	.byte	0x1f
	.zero		1


	//----- nvinfo : EIATTR_NUM_MBARRIERS
	.align		4
.L_79:
        /*0314*/ 	.byte	0x03, 0x38
        /*0316*/ 	.short	0xffff


	//----- nvinfo : EIATTR_EXIT_INSTR_OFFSETS
	.align		4
        /*0318*/ 	.byte	0x04, 0x1c
        /*031a*/ 	.short	(.L_81 - .L_80)


	//   ....[0]....
.L_80:
        /*031c*/ 	.word	0x000053d0


	//----- nvinfo : EIATTR_REQNTID
	.align		4
.L_81:
        /*0320*/ 	.byte	0x04, 0x10
        /*0322*/ 	.short	(.L_83 - .L_82)
.L_82:
        /*0324*/ 	.word	0x00000080
        /*0328*/ 	.word	0x00000001
        /*032c*/ 	.word	0x00000001


	//----- nvinfo : EIATTR_CRS_STACK_SIZE
	.align		4
.L_83:
        /*0330*/ 	.byte	0x04, 0x1e
        /*0332*/ 	.short	(.L_85 - .L_84)
.L_84:
        /*0334*/ 	.word	0x00000000


	//----- nvinfo : EIATTR_CBANK_PARAM_SIZE
	.align		4
.L_85:
        /*0338*/ 	.byte	0x03, 0x19
        /*033a*/ 	.short	0x0088


	//----- nvinfo : EIATTR_PARAM_CBANK
	.align		4
        /*033c*/ 	.byte	0x04, 0x0a
        /*033e*/ 	.short	(.L_87 - .L_86)
	.align		4
.L_86:
        /*0340*/ 	.word	index@(.nv.constant0.attn_fwd)
        /*0344*/ 	.short	0x0380
        /*0346*/ 	.short	0x0088


	//----- nvinfo : EIATTR_SW_WAR
	.align		4
.L_87:
        /*0348*/ 	.byte	0x04, 0x36
        /*034a*/ 	.short	(.L_89 - .L_88)
.L_88:
        /*034c*/ 	.word	0x00000008
.L_89:


//--------------------- .nv.compat                --------------------------
	.section	.nv.compat,"",@"SHT_CUDA_COMPAT_INFO"
	.align	4
        /*0000*/ 	.byte	0x02, 0x02, 0x02, 0x00, 0x02, 0x05, 0x05, 0x00, 0x02, 0x03, 0x00, 0x00, 0x02, 0x06, 0x01, 0x00


//--------------------- .nv.callgraph             --------------------------
	.section	.nv.callgraph,"",@"SHT_CUDA_CALLGRAPH"
	.align	4
	.sectionentsize	8
	.align		4
        /*0000*/ 	.word	0x00000000
	.align		4
        /*0004*/ 	.word	0xffffffff
	.align		4
        /*0008*/ 	.word	0x00000000
	.align		4
        /*000c*/ 	.word	0xfffffffe
	.align		4
        /*0010*/ 	.word	0x00000000
	.align		4
        /*0014*/ 	.word	0xfffffffd
	.align		4
        /*0018*/ 	.word	0x00000000
	.align		4
        /*001c*/ 	.word	0xfffffffc


//--------------------- .nv.constant4             --------------------------
	.section	.nv.constant4,"a",@progbits
	.align	8
	.align		8
.nv.constant4:
        /*0000*/ 	.dword	_$_str


//--------------------- .text.attn_fwd            --------------------------
	.section	.text.attn_fwd,"ax",@progbits
	.align	128
        .global         attn_fwd
        .type           attn_fwd,@function
        .size           attn_fwd,(.L_x_31 - attn_fwd)
        .other          attn_fwd,@"STO_CUDA_ENTRY STV_DEFAULT"
attn_fwd:
.text.attn_fwd:
[----:B------:R-:W0:Y:S01]  /*0000*/  LDC R1, c[0x0][0x37c] ;  /* 0x0000df00ff017b82 */ /* 0x000e220000000800 */
[----:B------:R-:W1:Y:S02]  /*0010*/  S2R R51, SR_TID.X ;  /* 0x0000000000337919 */ /* 0x000e640000002100 */
[----:B-1----:R-:W-:-:S13]  /*0020*/  ISETP.GE.U32.AND P5, PT, R51, 0x20, PT ;  /* 0x000000203300780c */ /* 0x002fda0003fa6070 */
[----:B------:R-:W-:Y:S05]  /*0030*/  @P5 BRA `(.L_x_0) ;  /* 0x0000000000b85947 */ /* 0x000fea0003800000 */
[----:B------:R-:W1:Y:S01]  /*0040*/  S2UR UR6, SR_CgaCtaId ;  /* 0x00000000000679c3 */ /* 0x000e620000008800 */
[----:B------:R-:W-:Y:S01]  /*0050*/  NOP ;  /* 0x0000000000007918 */ /* 0x000fe20000000000 */
[----:B------:R-:W-:Y:S02]  /*0060*/  UMOV UR4, 0x40 ;  /* 0x0000004000047882 */ /* 0x000fe40000000000 */
[----:B-1----:R-:W-:-:S09]  /*0070*/  ULEA UR4, UR6, UR4, 0x18 ;  /* 0x0000000406047291 */ /* 0x002fd2000f8ec0ff */
[----:B------:R-:W1:Y:S01]  /*0080*/  LDS.U8 R0, [UR4] ;  /* 0x00000004ff007984 */ /* 0x000e620008000000 */
[----:B------:R-:W-:Y:S02]  /*0090*/  UMOV UR4, 0x400 ;  /* 0x0000040000047882 */ /* 0x000fe40000000000 */
[----:B------:R-:W-:Y:S01]  /*00a0*/  ULEA UR4, UR6, UR4, 0x18 ;  /* 0x0000000406047291 */ /* 0x000fe2000f8ec0ff */
[----:B-1----:R-:W-:-:S13]  /*00b0*/  ISETP.NE.AND P0, PT, R0, RZ, PT ;  /* 0x000000ff0000720c */ /* 0x002fda0003f05270 */
[----:B------:R-:W-:Y:S05]  /*00c0*/  @P0 BRA `(.L_x_1) ;  /* 0x00000000007c0947 */ /* 0x000fea0003800000 */
[----:B------:R-:W-:-:S13]  /*00d0*/  ELECT P0, URZ, PT ;  /* 0x0000000000ff782f */ /* 0x000fda0003800000 */
[----:B------:R-:W-:Y:S05]  /*00e0*/  @!P0 BRA `(.L_x_2) ;  /* 0x0000000000848947 */ /* 0x000fea0003800000 */
[----:B------:R-:W-:Y:S01]  /*00f0*/  UMOV UR5, 0x2 ;  /* 0x0000000200057882 */ /* 0x000fe20000000000 */
[----:B------:R-:W-:Y:S01]  /*0100*/  HFMA2 R4, -RZ, RZ, 0, 5.9604644775390625e-08 ;  /* 0x00000001ff047431 */ /* 0x000fe200000001ff */
[----:B------:R-:W-:-:S03]  /*0110*/  MOV R5, 0x3 ;  /* 0x0000000300057802 */ /* 0x000fc60000000f00 */
[----:B------:R-:W-:Y:S04]  /*0120*/  DEPBAR.LE SB1, 0x36 ;  /* 0x00009d800000791a */ /* 0x000fe80000000000 */
[----:B------:R-:W1:Y:S02]  /*0130*/  UTCATOMSWS.FIND_AND_SET.ALIGN UP0, UR5, UR5 ;  /* 0x00000005000575e3 */ /* 0x000e640008000800 */
[----:B-1----:R-:W-:-:S04]  /*0140*/  PLOP3.LUT P0, PT, PT, PT, UP0, 0x80, 0x8 ;  /* 0x000000000008781c */ /* 0x002fc80003f0f008 */
[----:B------:R-:W-:-:S04]  /*0150*/  SEL R0, RZ, 0xffffffff, !P0 ;  /* 0xffffffffff007807 */ /* 0x000fc80004000000 */
[----:B------:R-:W-:Y:S01]  /*0160*/  ISETP.NE.AND P0, PT, R0, RZ, PT ;  /* 0x000000ff0000720c */ /* 0x000fe20003f05270 */
[----:B------:R-:W-:-:S12]  /*0170*/  IMAD.U32 R0, RZ, RZ, UR5 ;  /* 0x00000005ff007e24 */ /* 0x000fd8000f8e00ff */
[----:B------:R-:W-:Y:S05]  /*0180*/  @P0 BRA `(.L_x_3) ;  /* 0x0000000000240947 */ /* 0x000fea0003800000 */
.L_x_4:
[----:B------:R-:W-:Y:S05]  /*0190*/  NANOSLEEP 0x64 ;  /* 0x000000640000795d */ /* 0x000fea0003800000 */
[----:B------:R-:W-:-:S05]  /*01a0*/  UMOV UR5, 0x2 ;  /* 0x0000000200057882 */ /* 0x000fca0000000000 */
[----:B------:R-:W-:Y:S04]  /*01b0*/  DEPBAR.LE SB1, 0x36 ;  /* 0x00009d800000791a */ /* 0x000fe80000000000 */
[----:B------:R-:W1:Y:S02]  /*01c0*/  UTCATOMSWS.FIND_AND_SET.ALIGN UP0, UR5, UR5 ;  /* 0x00000005000575e3 */ /* 0x000e640008000800 */
[----:B-1----:R-:W-:-:S04]  /*01d0*/  PLOP3.LUT P0, PT, PT, PT, UP0, 0x80, 0x8 ;  /* 0x000000000008781c */ /* 0x002fc80003f0f008 */
[----:B------:R-:W-:-:S04]  /*01e0*/  SEL R0, RZ, 0xffffffff, !P0 ;  /* 0xffffffffff007807 */ /* 0x000fc80004000000 */
[----:B------:R-:W-:Y:S02]  /*01f0*/  ISETP.NE.AND P0, PT, R0, RZ, PT ;  /* 0x000000ff0000720c */ /* 0x000fe40003f05270 */
[----:B------:R-:W-:-:S11]  /*0200*/  MOV R0, UR5 ;  /* 0x0000000500007c02 */ /* 0x000fd60008000f00 */
[----:B------:R-:W-:Y:S05]  /*0210*/  @!P0 BRA `(.L_x_4) ;  /* 0xfffffffc00dc8947 */ /* 0x000fea000383ffff */
.L_x_3:
[----:B------:R-:W-:Y:S01]  /*0220*/  IADD3 R3, PT, PT, R0, 0x10, RZ ;  /* 0x0000001000037810 */ /* 0x000fe20007ffe0ff */
[----:B------:R-:W-:Y:S01]  /*0230*/  UMOV UR5, 0x50 ;  /* 0x0000005000057882 */ /* 0x000fe20000000000 */
[----:B------:R-:W-:Y:S01]  /*0240*/  SHF.L.U32 R2, R5, R0, RZ ;  /* 0x0000000005027219 */ /* 0x000fe200000006ff */
[----:B------:R-:W-:Y:S01]  /*0250*/  ULEA UR5, UR6, UR5, 0x18 ;  /* 0x0000000506057291 */ /* 0x000fe2000f8ec0ff */
[----:B------:R-:W-:Y:S01]  /*0260*/  SHF.L.U32 R3, R4, R3, RZ ;  /* 0x0000000304037219 */ /* 0x000fe200000006ff */
[----:B------:R-:W-:-:S03]  /*0270*/  IMAD.SHL.U32 R0, R0, 0x20, RZ ;  /* 0x0000002000007824 */ /* 0x000fc600078e00ff */
[----:B------:R-:W-:-:S05]  /*0280*/  LOP3.LUT R2, R3, R2, RZ, 0xfc, !PT ;  /* 0x0000000203027212 */ /* 0x000fca00078efcff */
[----:B------:R1:W-:Y:S04]  /*0290*/  ATOMS.OR RZ, [UR5], R2 ;  /* 0x00000002ffff798c */ /* 0x0003e8000b000005 */
[----:B------:R1:W-:Y:S01]  /*02a0*/  STS [UR4], R0 ;  /* 0x00000000ff007988 */ /* 0x0003e20008000804 */
[----:B------:R-:W-:Y:S05]  /*02b0*/  BRA `(.L_x_2) ;  /* 0x0000000000107947 */ /* 0x000fea0003800000 */
.L_x_1:
[----:B------:R-:W-:Y:S02]  /*02c0*/  MOV R0, 0xffffffff ;  /* 0xffffffff00007802 */ /* 0x000fe40000000f00 */
[----:B------:R-:W-:-:S03]  /*02d0*/  MOV R2, 0x300 ;  /* 0x0000030000027802 */ /* 0x000fc60000000f00 */
[----:B------:R1:W-:Y:S04]  /*02e0*/  STS [UR4], R0 ;  /* 0x00000000ff007988 */ /* 0x0003e80008000804 */
[----:B01----:R-:W-:Y:S05]  /*02f0*/  CALL.REL.NOINC `($__internal_1_$__cuda_sm10x_tcgen05_guardrail_trap_phase_invalid_during_alloc) ;  /* 0x0000005000747944 */ /* 0x003fea0003c00000 */
.L_x_2:
[----:B------:R-:W-:Y:S05]  /*0300*/  WARPSYNC.ALL ;  /* 0x0000000000007948 */ /* 0x000fea0003800000 */
[----:B------:R-:W-:Y:S01]  /*0310*/  NOP ;  /* 0x0000000000007918 */ /* 0x000fe20000000000 */
.L_x_0:
[----:B------:R-:W2:Y:S01]  /*0320*/  S2R R50, SR_CTAID.X ;  /* 0x0000000000327919 */ /* 0x000ea20000002500 */
[----:B------:R-:W3:Y:S01]  /*0330*/  S2UR UR10, SR_CTAID.Y ;  /* 0x00000000000a79c3 */ /* 0x000ee20000002600 */
[----:B------:R-:W3:Y:S01]  /*0340*/  LDCU.64 UR4, c[0x0][0x3b0] ;  /* 0x00007600ff0477ac */ /* 0x000ee20008000a00 */
[----:B------:R-:W-:Y:S01]  /*0350*/  UMOV UR11, 0x400 ;  /* 0x00000400000b7882 */ /* 0x000fe20000000000 */
[----:B------:R-:W4:Y:S05]  /*0360*/  LDCU.64 UR28, c[0x0][0x358] ;  /* 0x00006b00ff1c77ac */ /* 0x000f2a0008000a00 */
[----:B------:R-:W1:Y:S08]  /*0370*/  LDC.64 R4, c[0x0][0x380] ;  /* 0x0000e000ff047b82 */ /* 0x000e700000000a00 */
[----:B------:R-:W0:Y:S08]  /*0380*/  LDC R45, c[0x0][0x3b8] ;  /* 0x0000ee00ff2d7b82 */ /* 0x000e300000000800 */
[----:B------:R-:W0:Y:S01]  /*0390*/  S2UR UR6, SR_CgaCtaId ;  /* 0x00000000000679c3 */ /* 0x000e220000008800 */
[----:B---3--:R-:W-:-:S04]  /*03a0*/  UIMAD UR4, UR10, UR4, URZ ;  /* 0x000000040a0472a4 */ /* 0x008fc8000f8e02ff */
[----:B------:R-:W-:Y:S01]  /*03b0*/  USHF.L.U32 UR7, UR4, 0x1, URZ ;  /* 0x0000000104077899 */ /* 0x000fe200080006ff */
[----:B--2---:R-:W-:-:S04]  /*03c0*/  SHF.L.U32 R50, R50, 0x7, RZ ;  /* 0x0000000732327819 */ /* 0x004fc800000006ff */
[----:B-1----:R-:W-:-:S05]  /*03d0*/  LOP3.LUT R0, R50, 0x7f, R51, 0xf8, !PT ;  /* 0x0000007f32007812 */ /* 0x002fca00078ef833 */
[----:B------:R-:W-:Y:S01]  /*03e0*/  IMAD R2, R0, UR5, RZ ;  /* 0x0000000500027c24 */ /* 0x000fe2000f8e02ff */
[----:B------:R-:W-:Y:S01]  /*03f0*/  UIMAD.WIDE UR4, UR4, 0x2, URZ ;  /* 0x00000002040478a5 */ /* 0x000fe2000f8e02ff */
[C---:B0-----:R-:W-:Y:S01]  /*0400*/  IMAD R63, R45.reuse, 0x30, RZ ;  /* 0x000000302d3f7824 */ /* 0x041fe200078e02ff */
[C---:B------:R-:W-:Y:S01]  /*0410*/  SHF.L.U32 R13, R45.reuse, 0x3, RZ ;  /* 0x000000032d0d7819 */ /* 0x040fe200000006ff */
[C---:B------:R-:W-:Y:S01]  /*0420*/  IMAD.SHL.U32 R65, R2.reuse, 0x2, RZ ;  /* 0x0000000202417824 */ /* 0x040fe200078e00ff */
[----:B------:R-:W-:Y:S01]  /*0430*/  SHF.L.U32 R57, R45, 0x4, RZ ;  /* 0x000000042d397819 */ /* 0x000fe200000006ff */
[----:B------:R-:W-:Y:S01]  /*0440*/  IMAD.HI R2, R2, 0x2, RZ ;  /* 0x0000000202027827 */ /* 0x000fe200078e02ff */
[----:B------:R-:W-:Y:S01]  /*0450*/  ULEA UR11, UR6, UR11, 0x18 ;  /* 0x0000000b060b7291 */ /* 0x000fe2000f8ec0ff */
[----:B------:R-:W-:Y:S01]  /*0460*/  BAR.SYNC.DEFER_BLOCKING 0x0 ;  /* 0x0000000000007b1d */ /* 0x000fe20000010000 */
[----:B------:R-:W-:Y:S01]  /*0470*/  IADD3 R64, P0, P1, R65, UR7, R4 ;  /* 0x0000000741407c10 */ /* 0x000fe2000f91e004 */
[----:B------:R-:W-:-:S02]  /*0480*/  IMAD R61, R45, 0x24, RZ ;  /* 0x000000242d3d7824 */ /* 0x000fc400078e02ff */
[C---:B------:R-:W-:Y:S01]  /*0490*/  IMAD R29, R45.reuse, 0xc, RZ ;  /* 0x0000000c2d1d7824 */ /* 0x040fe200078e02ff */
[----:B------:R-:W-:Y:S01]  /*04a0*/  IADD3.X R65, PT, PT, R2, UR5, R5, P0, P1 ;  /* 0x0000000502417c10 */ /* 0x000fe200087e2405 */
[C---:B------:R-:W-:Y:S01]  /*04b0*/  IMAD R87, R45.reuse, 0x18, RZ ;  /* 0x000000182d577824 */ /* 0x040fe200078e02ff */
[CC--:B------:R-:W-:Y:S01]  /*04c0*/  LEA R62, P6, R45.reuse, R64.reuse, 0x4 ;  /* 0x000000402d3e7211 */ /* 0x0c0fe200078c20ff */
[C---:B------:R-:W-:Y:S01]  /*04d0*/  IMAD R9, R45.reuse, 0x6, RZ ;  /* 0x000000062d097824 */ /* 0x040fe200078e02ff */
[CC--:B------:R-:W-:Y:S01]  /*04e0*/  LEA R60, P4, R45.reuse, R64.reuse, 0x5 ;  /* 0x000000402d3c7211 */ /* 0x0c0fe200078828ff */
[----:B------:R-:W-:Y:S01]  /*04f0*/  IMAD.SHL.U32 R15, R45, 0x2, RZ ;  /* 0x000000022d0f7824 */ /* 0x000fe200078e00ff */
[-C--:B------:R-:W-:Y:S01]  /*0500*/  IADD3 R2, P3, PT, R63, R64.reuse, RZ ;  /* 0x000000403f027210 */ /* 0x080fe20007f7e0ff */
[----:B------:R-:W-:Y:S01]  /*0510*/  IMAD R59, R45, 0x22, RZ ;  /* 0x000000222d3b7824 */ /* 0x000fe200078e02ff */
[-C--:B------:R-:W-:Y:S01]  /*0520*/  IADD3 R6, P1, PT, R61, R64.reuse, RZ ;  /* 0x000000403d067210 */ /* 0x080fe20007f3e0ff */
[----:B------:R-:W-:Y:S01]  /*0530*/  IMAD R3, R45, 0x3, RZ ;  /* 0x000000032d037824 */ /* 0x000fe200078e02ff */
[-C--:B------:R-:W-:Y:S01]  /*0540*/  LEA.HI.X.SX32 R63, R13, R65.reuse, 0x1, P6 ;  /* 0x000000410d3f7211 */ /* 0x080fe200030f0eff */
[----:B------:R-:W-:Y:S01]  /*0550*/  IMAD R25, R45, 0xa, RZ ;  /* 0x0000000a2d197824 */ /* 0x000fe200078e02ff */
[-C--:B------:R-:W-:Y:S01]  /*0560*/  IADD3 R56, P6, PT, R29, R64.reuse, RZ ;  /* 0x000000401d387210 */ /* 0x080fe20007fde0ff */
[----:B------:R-:W-:Y:S01]  /*0570*/  IMAD R85, R45, 0xe, RZ ;  /* 0x0000000e2d557824 */ /* 0x000fe200078e02ff */
[-C--:B------:R-:W-:Y:S01]  /*0580*/  LEA.HI.X.SX32 R61, R57, R65.reuse, 0x1, P4 ;  /* 0x00000041393d7211 */ /* 0x080fe200020f0eff */
[----:B------:R-:W-:Y:S01]  /*0590*/  IMAD R19, R45, 0x5, RZ ;  /* 0x000000052d137824 */ /* 0x000fe200078e02ff */
[-C--:B------:R-:W-:Y:S01]  /*05a0*/  IADD3 R8, P4, PT, R87, R64.reuse, RZ ;  /* 0x0000004057087210 */ /* 0x080fe20007f9e0ff */
[----:B------:R-:W-:Y:S01]  /*05b0*/  IMAD R21, R45, 0x7, RZ ;  /* 0x000000072d157824 */ /* 0x000fe200078e02ff */
[CC--:B------:R-:W-:Y:S01]  /*05c0*/  IADD3 R58, P0, PT, R9.reuse, R64.reuse, RZ ;  /* 0x00000040093a7210 */ /* 0x0c0fe20007f1e0ff */
[----:B------:R-:W0:Y:S01]  /*05d0*/  LDS R66, [UR11] ;  /* 0x0000000bff427984 */ /* 0x000e220008000800 */
[-C--:B------:R-:W-:Y:S01]  /*05e0*/  LEA.HI.X.SX32 R57, R9, R65.reuse, 0x1, P6 ;  /* 0x0000004109397211 */ /* 0x080fe200030f0eff */
[----:B------:R-:W-:Y:S01]  /*05f0*/  IMAD R7, R45, 0x12, RZ ;  /* 0x000000122d077824 */ /* 0x000fe200078e02ff */
[----:B------:R-:W-:Y:S01]  /*0600*/  LEA.HI.X.SX32 R9, R29, R65, 0x1, P4 ;  /* 0x000000411d097211 */ /* 0x000fe200020f0eff */
[----:B------:R-:W-:Y:S01]  /*0610*/  BAR.SYNC.DEFER_BLOCKING 0x0 ;  /* 0x0000000000007b1d */ /* 0x000fe20000010000 */
[----:B------:R-:W-:-:S02]  /*0620*/  IADD3 R12, P6, PT, R15, R64, RZ ;  /* 0x000000400f0c7210 */ /* 0x000fc40007fde0ff */
[-C--:B------:R-:W-:Y:S02]  /*0630*/  LEA R14, P4, R45, R64.reuse, 0x2 ;  /* 0x000000402d0e7211 */ /* 0x080fe400078810ff */
[-C--:B------:R-:W-:Y:S01]  /*0640*/  IADD3 R4, P2, PT, R59, R64.reuse, RZ ;  /* 0x000000403b047210 */ /* 0x080fe20007f5e0ff */
[----:B------:R-:W-:Y:S01]  /*0650*/  IMAD R35, R45, 0x14, RZ ;  /* 0x000000142d237824 */ /* 0x000fe200078e02ff */
[-C--:B------:R-:W-:Y:S01]  /*0660*/  LEA.HI.X.SX32 R59, R3, R65.reuse, 0x1, P0 ;  /* 0x00000041033b7211 */ /* 0x080fe200000f0eff */
[----:B------:R-:W-:Y:S01]  /*0670*/  IMAD R39, R45, 0x16, RZ ;  /* 0x000000162d277824 */ /* 0x000fe200078e02ff */
[-C--:B------:R-:W-:Y:S01]  /*0680*/  LEA.HI.X.SX32 R3, R87, R65.reuse, 0x1, P3 ;  /* 0x0000004157037211 */ /* 0x080fe200018f0eff */
[C---:B------:R-:W-:Y:S01]  /*0690*/  IMAD R23, R45.reuse, 0x9, RZ ;  /* 0x000000092d177824 */ /* 0x040fe200078e02ff */
[C---:B------:R-:W-:Y:S01]  /*06a0*/  SHF.L.U32 R17, R45.reuse, 0x2, RZ ;  /* 0x000000022d117819 */ /* 0x040fe200000006ff */
[C---:B------:R-:W-:Y:S01]  /*06b0*/  IMAD R27, R45.reuse, 0xb, RZ ;  /* 0x0000000b2d1b7824 */ /* 0x040fe200078e02ff */
[CC--:B------:R-:W-:Y:S01]  /*06c0*/  LEA R16, P3, R45.reuse, R64.reuse, 0x3 ;  /* 0x000000402d107211 */ /* 0x0c0fe200078618ff */
[C---:B------:R-:W-:Y:S01]  /*06d0*/  IMAD R47, R45.reuse, 0x1a, RZ ;  /* 0x0000001a2d2f7824 */ /* 0x040fe200078e02ff */
[CC--:B------:R-:W-:Y:S01]  /*06e0*/  LEA.HI.X.SX32 R13, R45.reuse, R65.reuse, 0x1, P6 ;  /* 0x000000412d0d7211 */ /* 0x0c0fe200030f0eff */
[----:B------:R-:W-:Y:S01]  /*06f0*/  IMAD R49, R45, 0x1c, RZ ;  /* 0x0000001c2d317824 */ /* 0x000fe200078e02ff */
[-C--:B------:R-:W-:Y:S01]  /*0700*/  LEA.HI.X.SX32 R15, R15, R65.reuse, 0x1, P4 ;  /* 0x000000410f0f7211 */ /* 0x080fe200020f0eff */
[----:B------:R-:W-:Y:S01]  /*0710*/  IMAD R55, R45, 0x1e, RZ ;  /* 0x0000001e2d377824 */ /* 0x000fe200078e02ff */
        /* <DEDUP_REMOVED lines=30> */
[-C--:B------:R-:W-:Y:S01]  /*0900*/  LEA.HI.X.SX32 R31, R85, R65.reuse, 0x1, P6 ;  /* 0x00000041551f7211 */ /* 0x080fe200030f0eff */
        /* <DEDUP_REMOVED lines=8> */
[----:B----4-:R1:W5:Y:S01]  /*0990*/  LDG.E.U16 R68, desc[UR28][R64.64] ;  /* 0x0000001c40447981 */ /* 0x010362000c1e1500 */
[-C--:B------:R-:W-:Y:S01]  /*09a0*/  IADD3 R36, P6, PT, R93, R64.reuse, RZ ;  /* 0x000000405d247210 */ /* 0x080fe20007fde0ff */
[----:B------:R-:W-:Y:S01]  /*09b0*/  IMAD R53, R45, 0x1b, RZ ;  /* 0x0000001b2d357824 */ /* 0x000fe200078e02ff */
[-C--:B------:R-:W-:Y:S01]  /*09c0*/  IADD3 R38, P4, PT, R83, R64.reuse, RZ ;  /* 0x0000004053267210 */ /* 0x080fe20007f9e0ff */
[----:B------:R-:W5:Y:S01]  /*09d0*/  LDG.E.U16 R58, desc[UR28][R58.64] ;  /* 0x0000001c3a3a7981 */ /* 0x000f62000c1e1500 */
[-C--:B------:R-:W-:Y:S01]  /*09e0*/  IADD3 R40, P2, PT, R81, R64.reuse, RZ ;  /* 0x0000004051287210 */ /* 0x080fe20007f5e0ff */
[----:B------:R-:W2:Y:S01]  /*09f0*/  LDCU UR4, c[0x0][0x3c8] ;  /* 0x00007900ff0477ac */ /* 0x000ea20008000800 */
[----:B------:R-:W-:Y:S01]  /*0a00*/  LEA.HI.X.SX32 R7, R7, R65, 0x1, P1 ;  /* 0x0000004107077211 */ /* 0x000fe200008f0eff */
[----:B------:R-:W5:Y:S01]  /*0a10*/  LDG.E.U16 R56, desc[UR28][R56.64] ;  /* 0x0000001c38387981 */ /* 0x000f62000c1e1500 */
[----:B------:R-:W-:-:S02]  /*0a20*/  IADD3 R42, P1, PT, R79, R64, RZ ;  /* 0x000000404f2a7210 */ /* 0x000fc40007f3e0ff */
[-C--:B------:R-:W-:Y:S01]  /*0a30*/  LEA.HI.X.SX32 R11, R11, R65.reuse, 0x1, P0 ;  /* 0x000000410b0b7211 */ /* 0x080fe200000f0eff */
[----:B------:R-:W5:Y:S01]  /*0a40*/  LDG.E.U16 R18, desc[UR28][R18.64] ;  /* 0x0000001c12127981 */ /* 0x000f62000c1e1500 */
[-C--:B------:R-:W-:Y:S02]  /*0a50*/  LEA.HI.X.SX32 R35, R35, R65.reuse, 0x1, P3 ;  /* 0x0000004123237211 */ /* 0x080fe400018f0eff */
[-C--:B------:R-:W-:Y:S01]  /*0a60*/  LEA.HI.X.SX32 R37, R37, R65.reuse, 0x1, P6 ;  /* 0x0000004125257211 */ /* 0x080fe200030f0eff */
[----:B------:R-:W5:Y:S01]  /*0a70*/  LDG.E.U16 R20, desc[UR28][R20.64] ;  /* 0x0000001c14147981 */ /* 0x000f62000c1e1500 */
[-C--:B------:R-:W-:Y:S02]  /*0a80*/  LEA.HI.X.SX32 R39, R39, R65.reuse, 0x1, P4 ;  /* 0x0000004127277211 */ /* 0x080fe400020f0eff */
[----:B------:R-:W-:Y:S01]  /*0a90*/  LEA.HI.X.SX32 R41, R41, R65, 0x1, P2 ;  /* 0x0000004129297211 */ /* 0x000fe200010f0eff */
[----:B------:R-:W5:Y:S01]  /*0aa0*/  LDG.E.U16 R22, desc[UR28][R22.64] ;  /* 0x0000001c16167981 */ /* 0x000f62000c1e1500 */
[----:B------:R-:W-:-:S02]  /*0ab0*/  IADD3 R44, P0, PT, R77, R64, RZ ;  /* 0x000000404d2c7210 */ /* 0x000fc40007f1e0ff */
[-C--:B------:R-:W-:Y:S01]  /*0ac0*/  IADD3 R46, P3, PT, R75, R64.reuse, RZ ;  /* 0x000000404b2e7210 */ /* 0x080fe20007f7e0ff */
[----:B------:R-:W5:Y:S01]  /*0ad0*/  LDG.E.U16 R24, desc[UR28][R24.64] ;  /* 0x0000001c18187981 */ /* 0x000f62000c1e1500 */
[-C--:B------:R-:W-:Y:S02]  /*0ae0*/  IADD3 R48, P6, PT, R73, R64.reuse, RZ ;  /* 0x0000004049307210 */ /* 0x080fe40007fde0ff */
[-C--:B------:R-:W-:Y:S01]  /*0af0*/  IADD3 R52, P4, PT, R71, R64.reuse, RZ ;  /* 0x0000004047347210 */ /* 0x080fe20007f9e0ff */
[----:B------:R-:W5:Y:S01]  /*0b00*/  LDG.E.U16 R26, desc[UR28][R26.64] ;  /* 0x0000001c1a1a7981 */ /* 0x000f62000c1e1500 */
[-C--:B------:R-:W-:Y:S01]  /*0b10*/  IADD3 R54, P2, PT, R69, R64.reuse, RZ ;  /* 0x0000004045367210 */ /* 0x080fe20007f5e0ff */
[----:B------:R-:W-:Y:S01]  /*0b20*/  IMAD R69, R45, 0x1f, RZ ;  /* 0x0000001f2d457824 */ /* 0x000fe200078e02ff */
[-C--:B------:R-:W-:Y:S01]  /*0b30*/  LEA.HI.X.SX32 R43, R43, R65.reuse, 0x1, P1 ;  /* 0x000000412b2b7211 */ /* 0x080fe200008f0eff */
[----:B------:R-:W5:Y:S01]  /*0b40*/  LDG.E.U16 R28, desc[UR28][R28.64] ;  /* 0x0000001c1c1c7981 */ /* 0x000f62000c1e1500 */
[----:B-1----:R-:W-:Y:S01]  /*0b50*/  IADD3 R64, P1, PT, R67, R64, RZ ;  /* 0x0000004043407210 */ /* 0x002fe20007f3e0ff */
[----:B------:R-:W-:Y:S01]  /*0b60*/  IMAD R67, R45, 0x1d, RZ ;  /* 0x0000001d2d437824 */ /* 0x000fe200078e02ff */
[-C--:B------:R-:W-:Y:S01]  /*0b70*/  LEA.HI.X.SX32 R45, R47, R65.reuse, 0x1, P0 ;  /* 0x000000412f2d7211 */ /* 0x080fe200000f0eff */
[----:B------:R-:W5:Y:S01]  /*0b80*/  LDG.E.U16 R30, desc[UR28][R30.64] ;  /* 0x0000001c1e1e7981 */ /* 0x000f62000c1e1500 */
[----:B------:R-:W-:-:S02]  /*0b90*/  LEA.HI.X.SX32 R47, R53, R65, 0x1, P3 ;  /* 0x00000041352f7211 */ /* 0x000fc400018f0eff */
[-C--:B------:R-:W-:Y:S01]  /*0ba0*/  LEA.HI.X.SX32 R49, R49, R65.reuse, 0x1, P6 ;  /* 0x0000004131317211 */ /* 0x080fe200030f0eff */
[----:B------:R-:W5:Y:S01]  /*0bb0*/  LDG.E.U16 R32, desc[UR28][R32.64] ;  /* 0x0000001c20207981 */ /* 0x000f62000c1e1500 */
[-C--:B------:R-:W-:Y:S02]  /*0bc0*/  LEA.HI.X.SX32 R53, R67, R65.reuse, 0x1, P4 ;  /* 0x0000004143357211 */ /* 0x080fe400020f0eff */
[-C--:B------:R-:W-:Y:S01]  /*0bd0*/  LEA.HI.X.SX32 R55, R55, R65.reuse, 0x1, P2 ;  /* 0x0000004137377211 */ /* 0x080fe200010f0eff */
[----:B------:R-:W5:Y:S01]  /*0be0*/  LDG.E.U16 R34, desc[UR28][R34.64] ;  /* 0x0000001c22227981 */ /* 0x000f62000c1e1500 */
[----:B------:R-:W-:-:S03]  /*0bf0*/  LEA.HI.X.SX32 R65, R69, R65, 0x1, P1 ;  /* 0x0000004145417211 */ /* 0x000fc600008f0eff */
[----:B------:R-:W5:Y:S04]  /*0c00*/  LDG.E.U16 R36, desc[UR28][R36.64] ;  /* 0x0000001c24247981 */ /* 0x000f68000c1e1500 */
[----:B------:R-:W5:Y:S04]  /*0c10*/  LDG.E.U16 R42, desc[UR28][R42.64] ;  /* 0x0000001c2a2a7981 */ /* 0x000f68000c1e1500 */
[----:B------:R-:W5:Y:S04]  /*0c20*/  LDG.E.U16 R44, desc[UR28][R44.64] ;  /* 0x0000001c2c2c7981 */ /* 0x000f68000c1e1500 */
[----:B------:R-:W5:Y:S04]  /*0c30*/  LDG.E.U16 R46, desc[UR28][R46.64] ;  /* 0x0000001c2e2e7981 */ /* 0x000f68000c1e1500 */
[----:B------:R-:W5:Y:S04]  /*0c40*/  LDG.E.U16 R48, desc[UR28][R48.64] ;  /* 0x0000001c30307981 */ /* 0x000f68000c1e1500 */
[----:B------:R-:W5:Y:S04]  /*0c50*/  LDG.E.U16 R52, desc[UR28][R52.64] ;  /* 0x0000001c34347981 */ /* 0x000f68000c1e1500 */
[----:B------:R-:W5:Y:S04]  /*0c60*/  LDG.E.U16 R54, desc[UR28][R54.64] ;  /* 0x0000001c36367981 */ /* 0x000f68000c1e1500 */
[----:B------:R1:W5:Y:S04]  /*0c70*/  LDG.E.U16 R71, desc[UR28][R2.64] ;  /* 0x0000001c02477981 */ /* 0x000368000c1e1500 */
[----:B------:R-:W5:Y:S04]  /*0c80*/  LDG.E.U16 R8, desc[UR28][R8.64] ;  /* 0x0000001c08087981 */ /* 0x000f68000c1e1500 */
[----:B------:R-:W5:Y:S01]  /*0c90*/  LDG.E.U16 R6, desc[UR28][R6.64] ;  /* 0x0000001c06067981 */ /* 0x000f62000c1e1500 */
[----:B-1----:R-:W1:Y:S03]  /*0ca0*/  LDC.64 R2, c[0x0][0x3c0] ;  /* 0x0000f000ff027b82 */ /* 0x002e660000000a00 */
[----:B------:R-:W5:Y:S04]  /*0cb0*/  LDG.E.U16 R39, desc[UR28][R38.64] ;  /* 0x0000001c26277981 */ /* 0x000f68000c1e1500 */
[----:B------:R3:W5:Y:S04]  /*0cc0*/  LDG.E.U16 R9, desc[UR28][R4.64] ;  /* 0x0000001c04097981 */ /* 0x000768000c1e1500 */
[----:B------:R2:W5:Y:S04]  /*0cd0*/  LDG.E.U16 R10, desc[UR28][R10.64] ;  /* 0x0000001c0a0a7981 */ /* 0x000568000c1e1500 */
[----:B------:R4:W5:Y:S01]  /*0ce0*/  LDG.E.U16 R12, desc[UR28][R12.64] ;  /* 0x0000001c0c0c7981 */ /* 0x000962000c1e1500 */
[----:B---3--:R-:W3:Y:S01]  /*0cf0*/  LDC.64 R4, c[0x0][0x388] ;  /* 0x0000e200ff047b82 */ /* 0x008ee20000000a00 */
[----:B------:R-:W-:-:S02]  /*0d00*/  LOP3.LUT R7, R51, 0x1f, RZ, 0xc0, !PT ;  /* 0x0000001f33077812 */ /* 0x000fc400078ec0ff */
[----:B------:R3:W5:Y:S01]  /*0d10*/  LDG.E.U16 R70, desc[UR28][R60.64] ;  /* 0x0000001c3c467981 */ /* 0x000762000c1e1500 */
[----:B------:R-:W-:Y:S02]  /*0d20*/  SHF.R.U32.HI R38, RZ, 0x5, R51 ;  /* 0x00000005ff267819 */ /* 0x000fe40000011633 */
[----:B--2---:R-:W-:Y:S02]  /*0d30*/  IMAD R11, R7, UR4, RZ ;  /* 0x00000004070b7c24 */ /* 0x004fe4000f8e02ff */
[----:B------:R-:W-:Y:S01]  /*0d40*/  SGXT.U32 R38, R38, 0x2 ;  /* 0x000000022626781a */ /* 0x000fe20000000000 */
[----:B-1----:R-:W-:Y:S01]  /*0d50*/  IMAD R2, R2, UR10, RZ ;  /* 0x0000000a02027c24 */ /* 0x002fe2000f8e02ff */
[----:B------:R1:W5:Y:S01]  /*0d60*/  LDG.E.U16 R41, desc[UR28][R40.64] ;  /* 0x0000001c28297981 */ /* 0x000362000c1e1500 */
[----:B----4-:R-:W-:Y:S02]  /*0d70*/  SHF.L.U32 R13, R11, 0x1, RZ ;  /* 0x000000010b0d7819 */ /* 0x010fe400000006ff */
[----:B------:R-:W-:Y:S01]  /*0d80*/  IMAD.SHL.U32 R7, R2, 0x2, RZ ;  /* 0x0000000202077824 */ /* 0x000fe200078e00ff */
[----:B------:R2:W5:Y:S01]  /*0d90*/  LDG.E.U16 R16, desc[UR28][R16.64] ;  /* 0x0000001c10107981 */ /* 0x000562000c1e1500 */
[----:B------:R-:W-:-:S02]  /*0da0*/  IMAD R38, R38, R3, RZ ;  /* 0x0000000326267224 */ /* 0x000fc400078e02ff */
[----:B------:R-:W-:Y:S01]  /*0db0*/  IMAD.HI R11, R11, 0x2, RZ ;  /* 0x000000020b0b7827 */ /* 0x000fe200078e02ff */
[----:B------:R-:W5:Y:S01]  /*0dc0*/  LDG.E.U16 R14, desc[UR28][R14.64] ;  /* 0x0000001c0e0e7981 */ /* 0x000f62000c1e1500 */
[----:B0-----:R-:W-:-:S03]  /*0dd0*/  R2UR UR30, R66 ;  /* 0x00000000421e72ca */ /* 0x001fc600000e0000 */
[----:B------:R-:W5:Y:S01]  /*0de0*/  LDG.E.U16 R69, desc[UR28][R62.64] ;  /* 0x0000001c3e457981 */ /* 0x000f62000c1e1500 */
[----:B---3--:R-:W-:Y:S02]  /*0df0*/  IADD3 R61, P0, P1, R13, R4, R7 ;  /* 0x000000040d3d7210 */ /* 0x008fe4000791e007 */
[----:B------:R-:W-:Y:S01]  /*0e00*/  LEA R4, R3, R38, 0x2 ;  /* 0x0000002603047211 */ /* 0x000fe200078e10ff */
[----:B------:R-:W-:Y:S01]  /*0e10*/  IMAD.HI R2, R2, 0x2, RZ ;  /* 0x0000000202027827 */ /* 0x000fe200078e02ff */
[----:B------:R-:W-:Y:S01]  /*0e20*/  SHF.L.U32 R7, R51, 0x1, RZ ;  /* 0x0000000133077819 */ /* 0x000fe200000006ff */
[----:B------:R0:W5:Y:S02]  /*0e30*/  LDG.E.U16 R15, desc[UR28][R64.64] ;  /* 0x0000001c400f7981 */ /* 0x000164000c1e1500 */
[----:B-1----:R-:W-:Y:S01]  /*0e40*/  IMAD R40, R3, 0x4, R4 ;  /* 0x0000000403287824 */ /* 0x002fe200078e0204 */
[----:B------:R-:W-:Y:S02]  /*0e50*/  LOP3.LUT R60, R51, 0x40, RZ, 0xc0, !PT ;  /* 0x00000040333c7812 */ /* 0x000fe400078ec0ff */
[----:B------:R-:W-:-:S02]  /*0e60*/  LOP3.LUT R13, R7, 0x7e, RZ, 0xc0, !PT ;  /* 0x0000007e070d7812 */ /* 0x000fc400078ec0ff */
[----:B------:R-:W-:Y:S02]  /*0e70*/  IADD3.X R11, PT, PT, R11, R5, R2, P0, P1 ;  /* 0x000000050b0b7210 */ /* 0x000fe400007e2402 */
[----:B------:R-:W-:Y:S02]  /*0e80*/  LEA R2, R3, R40, 0x2 ;  /* 0x0000002803027211 */ /* 0x000fe400078e10ff */
[----:B--2---:R-:W-:Y:S02]  /*0e90*/  SHF.R.U32.HI R17, RZ, 0x5, R51 ;  /* 0x00000005ff117819 */ /* 0x004fe40000011633 */
[----:B------:R-:W-:Y:S02]  /*0ea0*/  LEA R5, R60, R13, 0x6 ;  /* 0x0000000d3c057211 */ /* 0x000fe400078e30ff */
[-C--:B------:R-:W-:Y:S02]  /*0eb0*/  LEA R66, P0, R38, R61.reuse, 0x1 ;  /* 0x0000003d26427211 */ /* 0x080fe400078008ff */
[----:B0-----:R-:W-:-:S02]  /*0ec0*/  LEA R64, P1, R4, R61, 0x1 ;  /* 0x0000003d04407211 */ /* 0x001fc400078208ff */
[-C--:B------:R-:W-:Y:S02]  /*0ed0*/  LEA R62, P2, R40, R61.reuse, 0x1 ;  /* 0x0000003d283e7211 */ /* 0x080fe400078408ff */
[----:B------:R-:W-:Y:S02]  /*0ee0*/  LEA R60, P3, R2, R61, 0x1 ;  /* 0x0000003d023c7211 */ /* 0x000fe400078608ff */
[----:B------:R-:W-:Y:S02]  /*0ef0*/  R2UR UR20, R17 ;  /* 0x00000000111472ca */ /* 0x000fe400000e0000 */
[-C--:B------:R-:W-:Y:S02]  /*0f00*/  LEA.HI.X.SX32 R67, R38, R11.reuse, 0x1, P0 ;  /* 0x0000000b26437211 */ /* 0x080fe400000f0eff */
[-C--:B------:R-:W-:Y:S02]  /*0f10*/  LEA.HI.X.SX32 R65, R4, R11.reuse, 0x1, P1 ;  /* 0x0000000b04417211 */ /* 0x080fe400008f0eff */
[----:B------:R-:W-:-:S02]  /*0f20*/  LEA.HI.X.SX32 R63, R40, R11, 0x1, P2 ;  /* 0x0000000b283f7211 */ /* 0x000fc400010f0eff */
[----:B------:R-:W-:Y:S02]  /*0f30*/  LEA.HI.X.SX32 R61, R2, R11, 0x1, P3 ;  /* 0x0000000b023d7211 */ /* 0x000fe400018f0eff */
[----:B------:R-:W-:Y:S01]  /*0f40*/  LOP3.LUT R7, R5, 0x10, RZ, 0x3c, !PT ;  /* 0x0000001005077812 */ /* 0x000fe200078e3cff */
[----:B------:R-:W-:Y:S06]  /*0f50*/  @P5 BRA `(.L_x_5) ;  /* 0x0000000000185947 */ /* 0x000fec0003800000 */
[----:B------:R-:W-:Y:S01]  /*0f60*/  ELECT P0, URZ, PT ;  /* 0x0000000000ff782f */ /* 0x000fe20003800000 */
[----:B------:R-:W-:Y:S01]  /*0f70*/  IMAD.MOV.U32 R2, RZ, RZ, 0x1 ;  /* 0x00000001ff027424 */ /* 0x000fe200078e00ff */
[----:B------:R-:W-:Y:S01]  /*0f80*/  UMOV UR4, 0x40 ;  /* 0x0000004000047882 */ /* 0x000fe20000000000 */
[----:B------:R-:W-:Y:S01]  /*0f90*/  UVIRTCOUNT.DEALLOC.SMPOOL 0x80 ;  /* 0x000000800000784c */ /* 0x000fe20000000000 */
[----:B------:R-:W-:-:S09]  /*0fa0*/  ULEA UR4, UR6, UR4, 0x18 ;  /* 0x0000000406047291 */ /* 0x000fd2000f8ec0ff */
[----:B------:R0:W-:Y:S03]  /*0fb0*/  @P0 STS.U8 [UR4], R2 ;  /* 0x00000002ff000988 */ /* 0x0001e60008000004 */
.L_x_5:
[----:B------:R-:W-:Y:S01]  /*0fc0*/  USHF.L.U32 UR4, UR20, 0x15, URZ ;  /* 0x0000001514047899 */ /* 0x000fe200080006ff */
[C---:B------:R-:W-:Y:S01]  /*0fd0*/  LOP3.LUT R11, R5.reuse, 0x20, RZ, 0x3c, !PT ;  /* 0x00000020050b7812 */ /* 0x040fe200078e3cff */
[----:B-----5:R-:W-:Y:S01]  /*0fe0*/  STS.U16 [R5+UR11+0x400], R69 ;  /* 0x0004004505007988 */ /* 0x020fe2000800040b */
[C---:B------:R-:W-:Y:S01]  /*0ff0*/  LOP3.LUT R17, R5.reuse, 0x30, RZ, 0x3c, !PT ;  /* 0x0000003005117812 */ /* 0x040fe200078e3cff */
[----:B------:R-:W-:Y:S01]  /*1000*/  ULOP3.LUT UR4, UR4, 0x600000, URZ, 0xc0, !UPT ;  /* 0x0060000004047892 */ /* 0x000fe2000f8ec0ff */
[----:B------:R-:W-:Y:S01]  /*1010*/  LOP3.LUT R19, R5, 0x40, RZ, 0x3c, !PT ;  /* 0x0000004005137812 */ /* 0x000fe200078e3cff */
[----:B------:R-:W-:Y:S01]  /*1020*/  STS.U16 [R5+UR11+0x800], R70 ;  /* 0x0008004605007988 */ /* 0x000fe2000800040b */
[----:B------:R-:W-:Y:S01]  /*1030*/  LOP3.LUT P6, RZ, R51, 0x7f, RZ, 0xc0, !PT ;  /* 0x0000007f33ff7812 */ /* 0x000fe200078cc0ff */
[----:B------:R-:W-:Y:S01]  /*1040*/  UIADD3 UR12, UPT, UPT, UR30, UR4, URZ ;  /* 0x000000041e0c7290 */ /* 0x000fe2000fffe0ff */
[----:B------:R-:W-:Y:S01]  /*1050*/  IADD3 R45, PT, PT, R50, 0x80, RZ ;  /* 0x00000080322d7810 */ /* 0x000fe20007ffe0ff */
[----:B------:R-:W-:Y:S01]  /*1060*/  STS.U16 [R5+UR11+0xc00], R71 ;  /* 0x000c004705007988 */ /* 0x000fe2000800040b */
[----:B------:R-:W-:Y:S01]  /*1070*/  UMOV UR6, 0x1 ;  /* 0x0000000100067882 */ /* 0x000fe20000000000 */
[----:B------:R-:W1:Y:S01]  /*1080*/  LDCU.64 UR8, c[0x0][0x3d0] ;  /* 0x00007a00ff0877ac */ /* 0x000e620008000a00 */
[----:B------:R-:W-:Y:S01]  /*1090*/  ISETP.GT.AND P0, PT, R45, RZ, PT ;  /* 0x000000ff2d00720c */ /* 0x000fe20003f04270 */
[----:B------:R-:W-:Y:S04]  /*10a0*/  STS.U16 [R5+UR11], R68 ;  /* 0x0000004405007988 */ /* 0x000fe8000800040b */
[----:B------:R-:W-:Y:S02]  /*10b0*/  STS.U16 [R7+UR11+0x80], R12 ;  /* 0x0000800c07007988 */ /* 0x000fe4000800040b */
[----:B------:R-:W-:Y:S01]  /*10c0*/  VOTEU.ALL UP0, P6 ;  /* 0x0000000000ff7886 */ /* 0x000fe20003000000 */
[----:B------:R-:W-:Y:S01]  /*10d0*/  VOTEU.ALL UP1, P6 ;  /* 0x0000000000ff7886 */ /* 0x000fe20003020000 */
[----:B------:R-:W-:Y:S03]  /*10e0*/  STS.U16 [R7+UR11+0x480], R22 ;  /* 0x0004801607007988 */ /* 0x000fe6000800040b */
[----:B------:R-:W-:-:S04]  /*10f0*/  @!UP0 UIADD3 UR4, UPT, UPT, -UR6, 0x100000, URZ ;  /* 0x0010000006048890 */ /* 0x000fc8000fffe1ff */
[----:B------:R-:W-:Y:S02]  /*1100*/  @!UP0 USHF.L.U32 UR5, UR4, 0xb, URZ ;  /* 0x0000000b04058899 */ /* 0x000fe400080006ff */
[----:B------:R-:W-:Y:S01]  /*1110*/  @!UP0 USHF.L.U32 UR4, UR4, 0x1, URZ ;  /* 0x0000000104048899 */ /* 0x000fe200080006ff */
[----:B------:R2:W-:Y:S04]  /*1120*/  STS.U16 [R7+UR11+0x880], R9 ;  /* 0x0008800907007988 */ /* 0x0005e8000800040b */
[----:B------:R3:W-:Y:S04]  /*1130*/  STS.U16 [R7+UR11+0xc80], R42 ;  /* 0x000c802a07007988 */ /* 0x0007e8000800040b */
[----:B------:R-:W-:Y:S01]  /*1140*/  STS.U16 [R11+UR11+0x100], R14 ;  /* 0x0001000e0b007988 */ /* 0x000fe2000800040b */
[----:B--2---:R-:W-:-:S03]  /*1150*/  LOP3.LUT R9, R5, 0x60, RZ, 0x3c, !PT ;  /* 0x0000006005097812 */ /* 0x004fc600078e3cff */
[----:B------:R-:W-:Y:S01]  /*1160*/  STS.U16 [R11+UR11+0x500], R24 ;  /* 0x000500180b007988 */ /* 0x000fe2000800040b */
[----:B---3--:R-:W-:-:S03]  /*1170*/  LOP3.LUT R7, R5, 0x50, RZ, 0x3c, !PT ;  /* 0x0000005005077812 */ /* 0x008fc600078e3cff */
[----:B------:R-:W-:Y:S01]  /*1180*/  STS.U16 [R11+UR11+0x900], R6 ;  /* 0x000900060b007988 */ /* 0x000fe2000800040b */
[----:B------:R-:W-:-:S03]  /*1190*/  LOP3.LUT R5, R5, 0x70, RZ, 0x3c, !PT ;  /* 0x0000007005057812 */ /* 0x000fc600078e3cff */
[----:B------:R2:W-:Y:S04]  /*11a0*/  STS.U16 [R11+UR11+0xd00], R44 ;  /* 0x000d002c0b007988 */ /* 0x0005e8000800040b */
[----:B------:R-:W-:Y:S04]  /*11b0*/  STS.U16 [R17+UR11+0x180], R58 ;  /* 0x0001803a11007988 */ /* 0x000fe8000800040b */
[----:B------:R-:W-:Y:S01]  /*11c0*/  STS.U16 [R17+UR11+0x580], R26 ;  /* 0x0005801a11007988 */ /* 0x000fe2000800040b */
[----:B--2---:R-:W-:-:S03]  /*11d0*/  PRMT R11, RZ, 0x7610, R11 ;  /* 0x00007610ff0b7816 */ /* 0x004fc6000000000b */
[----:B------:R2:W-:Y:S04]  /*11e0*/  STS.U16 [R17+UR11+0x980], R10 ;  /* 0x0009800a11007988 */ /* 0x0005e8000800040b */
[----:B------:R3:W-:Y:S04]  /*11f0*/  STS.U16 [R17+UR11+0xd80], R46 ;  /* 0x000d802e11007988 */ /* 0x0007e8000800040b */
[----:B------:R-:W-:Y:S01]  /*1200*/  STS.U16 [R19+UR11+0x200], R16 ;  /* 0x0002001013007988 */ /* 0x000fe2000800040b */
[----:B------:R-:W-:Y:S01]  /*1210*/  LOP3.LUT R4, R51, 0xf, RZ, 0xc0, !PT ;  /* 0x0000000f33047812 */ /* 0x000fe200078ec0ff */
[----:B--2---:R-:W2:Y:S02]  /*1220*/  LDC R10, c[0x0][0x3d8] ;  /* 0x0000f600ff0a7b82 */ /* 0x004ea40000000800 */
[----:B------:R-:W-:Y:S01]  /*1230*/  STS.U16 [R19+UR11+0x600], R8 ;  /* 0x0006000813007988 */ /* 0x000fe2000800040b */
[----:B---3--:R-:W-:-:S03]  /*1240*/  PRMT R17, RZ, 0x7610, R17 ;  /* 0x00007610ff117816 */ /* 0x008fc60000000011 */
[----:B------:R-:W-:Y:S04]  /*1250*/  STS.U16 [R19+UR11+0xa00], R34 ;  /* 0x000a002213007988 */ /* 0x000fe8000800040b */
[----:B------:R-:W-:Y:S04]  /*1260*/  STS.U16 [R19+UR11+0xe00], R48 ;  /* 0x000e003013007988 */ /* 0x000fe8000800040b */
[----:B------:R-:W-:Y:S04]  /*1270*/  STS.U16 [R7+UR11+0x280], R18 ;  /* 0x0002801207007988 */ /* 0x000fe8000800040b */
[----:B------:R-:W-:Y:S04]  /*1280*/  STS.U16 [R7+UR11+0x680], R28 ;  /* 0x0006801c07007988 */ /* 0x000fe8000800040b */
[----:B------:R-:W-:Y:S04]  /*1290*/  STS.U16 [R7+UR11+0xa80], R36 ;  /* 0x000a802407007988 */ /* 0x000fe8000800040b */
[----:B------:R3:W-:Y:S04]  /*12a0*/  STS.U16 [R7+UR11+0xe80], R52 ;  /* 0x000e803407007988 */ /* 0x0007e8000800040b */
[----:B------:R-:W-:Y:S04]  /*12b0*/  STS.U16 [R9+UR11+0x300], R56 ;  /* 0x0003003809007988 */ /* 0x000fe8000800040b */
[----:B------:R-:W-:Y:S01]  /*12c0*/  STS.U16 [R9+UR11+0x700], R30 ;  /* 0x0007001e09007988 */ /* 0x000fe2000800040b */
[----:B---3--:R-:W3:Y:S03]  /*12d0*/  LDC.64 R52, c[0x0][0x390] ;  /* 0x0000e400ff347b82 */ /* 0x008ee60000000a00 */
[----:B------:R-:W-:Y:S04]  /*12e0*/  STS.U16 [R9+UR11+0xb00], R39 ;  /* 0x000b002709007988 */ /* 0x000fe8000800040b */
[----:B------:R4:W-:Y:S04]  /*12f0*/  STS.U16 [R9+UR11+0xf00], R54 ;  /* 0x000f003609007988 */ /* 0x0009e8000800040b */
[----:B------:R-:W-:Y:S04]  /*1300*/  STS.U16 [R5+UR11+0x380], R20 ;  /* 0x0003801405007988 */ /* 0x000fe8000800040b */
[----:B------:R-:W-:Y:S01]  /*1310*/  STS.U16 [R5+UR11+0x780], R32 ;  /* 0x0007802005007988 */ /* 0x000fe2000800040b */
[----:B----4-:R-:W-:-:S03]  /*1320*/  PRMT R9, RZ, 0x7610, R9 ;  /* 0x00007610ff097816 */ /* 0x010fc60000000009 */
[----:B------:R-:W-:Y:S04]  /*1330*/  STS.U16 [R5+UR11+0xb80], R41 ;  /* 0x000b802905007988 */ /* 0x000fe8000800040b */
[----:B------:R4:W-:Y:S01]  /*1340*/  STS.U16 [R5+UR11+0xf80], R15 ;  /* 0x000f800f05007988 */ /* 0x0009e2000800040b */
[----:B------:R-:W-:Y:S01]  /*1350*/  STTM.x32 tmem[UR12], RZ ;  /* 0x000000ff000079ed */ /* 0x000fe200082c000c */
[----:B------:R-:W0:Y:S02]  /*1360*/  FENCE.VIEW.ASYNC.T ;  /* 0x00000000000073c6 */ /* 0x000e240000000200 */
[----:B0-----:R-:W-:Y:S01]  /*1370*/  BAR.SYNC.DEFER_BLOCKING 0x0 ;  /* 0x0000000000007b1d */ /* 0x001fe20000010000 */
[----:B----4-:R-:W-:-:S05]  /*1380*/  PRMT R15, RZ, 0x7610, R15 ;  /* 0x00007610ff0f7816 */ /* 0x010fca000000000f */
[----:B------:R-:W0:Y:S02]  /*1390*/  FENCE.VIEW.ASYNC.S ;  /* 0x00000000000073c6 */ /* 0x000e240000000000 */
[----:B0-----:R0:W4:Y:S02]  /*13a0*/  @!UP1 SYNCS.EXCH.64 URZ, [UR11+0x2c00], UR4 ;  /* 0x002c00040bff95b2 */ /* 0x0011240008000100 */
[----:B----4-:R-:W-:Y:S06]  /*13b0*/  BAR.SYNC.DEFER_BLOCKING 0x0 ;  /* 0x0000000000007b1d */ /* 0x010fec0000010000 */
[----:B------:R-:W4:Y:S04]  /*13c0*/  @P0 LDG.E.U16 R9, desc[UR28][R66.64] ;  /* 0x0000001c42090981 */ /* 0x000f28000c1e1500 */
[----:B------:R-:W4:Y:S04]  /*13d0*/  @P0 LDG.E.U16 R17, desc[UR28][R62.64] ;  /* 0x0000001c3e110981 */ /* 0x000f28000c1e1500 */
[----:B------:R-:W4:Y:S04]  /*13e0*/  @P0 LDG.E.U16 R11, desc[UR28][R64.64] ;  /* 0x0000001c400b0981 */ /* 0x000f28000c1e1500 */
[----:B------:R-:W4:Y:S01]  /*13f0*/  @P0 LDG.E.U16 R15, desc[UR28][R60.64] ;  /* 0x0000001c3c0f0981 */ /* 0x000f22000c1e1500 */
[----:B-1----:R-:W-:Y:S01]  /*1400*/  UIMAD UR8, UR10, UR8, URZ ;  /* 0x000000080a0872a4 */ /* 0x002fe2000f8e02ff */
[----:B------:R-:W-:Y:S01]  /*1410*/  IMAD R4, R4, UR9, RZ ;  /* 0x0000000904047c24 */ /* 0x000fe2000f8e02ff */
[--C-:B------:R-:W-:Y:S01]  /*1420*/  SHF.R.U32.HI R2, RZ, 0x4, R51.reuse ;  /* 0x00000004ff027819 */ /* 0x100fe20000011633 */
[----:B------:R-:W-:Y:S01]  /*1430*/  VOTEU.ALL UP1, P6 ;  /* 0x0000000000ff7886 */ /* 0x000fe20003020000 */
[----:B------:R-:W-:Y:S01]  /*1440*/  USHF.L.U32 UR7, UR8, 0x1, URZ ;  /* 0x0000000108077899 */ /* 0x000fe200080006ff */
[----:B------:R-:W-:Y:S01]  /*1450*/  SHF.R.S32.HI R44, RZ, 0x6, R51 ;  /* 0x00000006ff2c7819 */ /* 0x000fe20000011433 */
[----:B0-----:R-:W-:Y:S01]  /*1460*/  UIMAD.WIDE UR4, UR8, 0x2, URZ ;  /* 0x00000002080478a5 */ /* 0x001fe2000f8e02ff */
[C---:B------:R-:W-:Y:S01]  /*1470*/  SHF.L.U32 R5, R4.reuse, 0x1, RZ ;  /* 0x0000000104057819 */ /* 0x040fe200000006ff */
[----:B------:R-:W-:Y:S01]  /*1480*/  IMAD.HI R4, R4, 0x2, RZ ;  /* 0x0000000204047827 */ /* 0x000fe200078e02ff */
[----:B------:R-:W-:Y:S01]  /*1490*/  SGXT.U32 R2, R2, 0x3 ;  /* 0x000000030202781a */ /* 0x000fe20000000000 */
[----:B------:R-:W-:Y:S01]  /*14a0*/  UIADD3 UR19, UPT, UPT, UR11, 0x2400, URZ ;  /* 0x000024000b137890 */ /* 0x000fe2000fffe0ff */
[----:B---3--:R-:W-:Y:S01]  /*14b0*/  IADD3 R52, P1, P2, R5, UR7, R52 ;  /* 0x0000000705347c10 */ /* 0x008fe2000fa3e034 */
[----:B------:R-:W-:Y:S01]  /*14c0*/  UIADD3 UR13, UPT, UPT, UR30, 0x20, URZ ;  /* 0x000000201e0d7890 */ /* 0x000fe2000fffe0ff */
[----:B------:R-:W-:Y:S01]  /*14d0*/  SGXT R44, R44, 0x1 ;  /* 0x000000012c2c781a */ /* 0x000fe20000000200 */
[----:B--2---:R-:W-:Y:S01]  /*14e0*/  IMAD R6, R2, R10, RZ ;  /* 0x0000000a02067224 */ /* 0x004fe200078e02ff */
[----:B------:R-:W-:Y:S01]  /*14f0*/  IADD3.X R8, PT, PT, R4, UR5, R53, P1, P2 ;  /* 0x0000000504087c10 */ /* 0x000fe20008fe4435 */
[----:B------:R-:W-:-:S04]  /*1500*/  @!UP0 UIADD3 UR4, UPT, UPT, -UR6, 0x100000, URZ ;  /* 0x0010000006048890 */ /* 0x000fc8000fffe1ff */
[----:B------:R-:W-:Y:S02]  /*1510*/  @!UP0 USHF.L.U32 UR5, UR4, 0xb, URZ ;  /* 0x0000000b04058899 */ /* 0x000fe400080006ff */
[----:B------:R-:W-:Y:S01]  /*1520*/  @!UP0 USHF.L.U32 UR4, UR4, 0x1, URZ ;  /* 0x0000000104048899 */ /* 0x000fe200080006ff */
[----:B------:R-:W-:Y:S02]  /*1530*/  LEA R58, P1, R6, R52, 0x1 ;  /* 0x00000034063a7211 */ /* 0x000fe400078208ff */
[----:B------:R-:W-:Y:S02]  /*1540*/  LEA R7, R10, R6, 0x3 ;  /* 0x000000060a077211 */ /* 0x000fe400078e18ff */
[----:B------:R-:W-:Y:S02]  /*1550*/  LEA.HI.X.SX32 R59, R6, R8, 0x1, P1 ;  /* 0x00000008063b7211 */ /* 0x000fe400008f0eff */
[----:B------:R-:W-:Y:S01]  /*1560*/  LOP3.LUT R44, R13, 0x90, R44, 0x78, !PT ;  /* 0x000000900d2c7812 */ /* 0x000fe200078e782c */
[----:B------:R-:W-:Y:S01]  /*1570*/  IMAD R5, R10, 0x8, R7 ;  /* 0x000000080a057824 */ /* 0x000fe200078e0207 */
[----:B------:R-:W-:-:S03]  /*1580*/  ISETP.EQ.U32.AND P1, PT, RZ, UR20, P0 ;  /* 0x00000014ff007c0c */ /* 0x000fc60008722070 */
[----:B------:R0:W1:Y:S01]  /*1590*/  @!UP1 SYNCS.EXCH.64 URZ, [UR11+0x2c08], UR4 ;  /* 0x002c08040bff95b2 */ /* 0x0000620008000100 */
[----:B------:R-:W-:Y:S01]  /*15a0*/  LOP3.LUT R2, R44, 0x20, RZ, 0x3c, !PT ;  /* 0x000000202c027812 */ /* 0x000fe200078e3cff */
[----:B------:R-:W-:Y:S01]  /*15b0*/  VOTEU.ALL UP1, P6 ;  /* 0x0000000000ff7886 */ /* 0x000fe20003020000 */
[----:B------:R-:W-:Y:S02]  /*15c0*/  LEA R4, R10, R5, 0x3 ;  /* 0x000000050a047211 */ /* 0x000fe400078e18ff */
[-C--:B------:R-:W-:Y:S02]  /*15d0*/  LEA R56, P2, R7, R52.reuse, 0x1 ;  /* 0x0000003407387211 */ /* 0x080fe400078408ff */
[-C--:B------:R-:W-:Y:S02]  /*15e0*/  LEA R54, P3, R5, R52.reuse, 0x1 ;  /* 0x0000003405367211 */ /* 0x080fe400078608ff */
[----:B------:R-:W-:Y:S02]  /*15f0*/  LEA R52, P4, R4, R52, 0x1 ;  /* 0x0000003404347211 */ /* 0x000fe400078808ff */
[----:B------:R-:W-:Y:S01]  /*1600*/  LEA.HI.X.SX32 R57, R7, R8, 0x1, P2 ;  /* 0x0000000807397211 */ /* 0x000fe200010f0eff */
[----:B0-----:R-:W-:-:S04]  /*1610*/  @!UP0 UIADD3 UR4, UPT, UPT, -UR6, 0x100000, URZ ;  /* 0x0010000006048890 */ /* 0x001fc8000fffe1ff */
[----:B------:R-:W-:Y:S02]  /*1620*/  @!UP0 USHF.L.U32 UR5, UR4, 0xb, URZ ;  /* 0x0000000b04058899 */ /* 0x000fe400080006ff */
[----:B------:R-:W-:Y:S01]  /*1630*/  @!UP0 USHF.L.U32 UR4, UR4, 0x1, URZ ;  /* 0x0000000104048899 */ /* 0x000fe200080006ff */
[-C--:B------:R-:W-:Y:S02]  /*1640*/  LEA.HI.X.SX32 R55, R5, R8.reuse, 0x1, P3 ;  /* 0x0000000805377211 */ /* 0x080fe400018f0eff */
[----:B------:R-:W-:Y:S02]  /*1650*/  LEA.HI.X.SX32 R53, R4, R8, 0x1, P4 ;  /* 0x0000000804357211 */ /* 0x000fe400020f0eff */
[----:B------:R-:W-:Y:S02]  /*1660*/  PRMT R41, RZ, 0x7610, R41 ;  /* 0x00007610ff297816 */ /* 0x000fe40000000029 */
[----:B------:R-:W-:Y:S02]  /*1670*/  PRMT R43, RZ, 0x7610, R43 ;  /* 0x00007610ff2b7816 */ /* 0x000fe4000000002b */
[----:B------:R-:W-:-:S02]  /*1680*/  PRMT R47, RZ, 0x7610, R47 ;  /* 0x00007610ff2f7816 */ /* 0x000fc4000000002f */
[----:B------:R-:W-:Y:S01]  /*1690*/  PRMT R49, RZ, 0x7610, R49 ;  /* 0x00007610ff317816 */ /* 0x000fe20000000031 */
[----:B----4-:R0:W-:Y:S04]  /*16a0*/  STS.U16 [R44+UR11+0x2000], R9 ;  /* 0x002000092c007988 */ /* 0x0101e8000800040b */
[----:B------:R0:W-:Y:S04]  /*16b0*/  STS.U16 [R44+UR11+0x2200], R17 ;  /* 0x002200112c007988 */ /* 0x0001e8000800040b */
[----:B------:R0:W-:Y:S04]  /*16c0*/  STS.U16 [R2+UR11+0x2100], R11 ;  /* 0x0021000b02007988 */ /* 0x0001e8000800040b */
[----:B------:R0:W-:Y:S01]  /*16d0*/  STS.U16 [R2+UR11+0x2300], R15 ;  /* 0x0023000f02007988 */ /* 0x0001e2000800040b */
[----:B-1----:R1:W-:Y:S06]  /*16e0*/  MEMBAR.ALL.CTA ;  /* 0x0000000000007992 */ /* 0x0023ec0000008000 */
[----:B-1----:R-:W-:Y:S04]  /*16f0*/  FENCE.VIEW.ASYNC.S ;  /* 0x00000000000073c6 */ /* 0x002fe80000000000 */
[----:B------:R-:W1:Y:S02]  /*1700*/  FENCE.VIEW.ASYNC.S ;  /* 0x00000000000073c6 */ /* 0x000e640000000000 */
[----:B-1----:R0:W1:Y:S02]  /*1710*/  @!UP1 SYNCS.EXCH.64 URZ, [UR11+0x2400], UR4 ;  /* 0x002400040bff95b2 */ /* 0x0020640008000100 */
[----:B-1----:R-:W-:Y:S06]  /*1720*/  BAR.SYNC.DEFER_BLOCKING 0x0 ;  /* 0x0000000000007b1d */ /* 0x002fec0000010000 */
[----:B0-----:R-:W-:Y:S05]  /*1730*/  @!P1 BRA `(.L_x_6) ;  /* 0x0000000000689947 */ /* 0x001fea0003800000 */
[----:B------:R-:W-:Y:S02]  /*1740*/  UIADD3 UR4, UPT, UPT, UR11, 0x2000, URZ ;  /* 0x000020000b047890 */ /* 0x000fe4000fffe0ff */
[----:B------:R-:W-:Y:S02]  /*1750*/  USHF.R.U32.HI UR5, URZ, 0x4, UR11 ;  /* 0x00000004ff057899 */ /* 0x000fe4000801160b */
[----:B------:R-:W-:Y:S02]  /*1760*/  USHF.R.U32.HI UR6, URZ, 0x4, UR4 ;  /* 0x00000004ff067899 */ /* 0x000fe40008011604 */
[----:B------:R-:W-:Y:S02]  /*1770*/  USGXT.U32 UR4, UR5, 0xe ;  /* 0x0000000e0504789a */ /* 0x000fe40008000000 */
[----:B------:R-:W-:Y:S01]  /*1780*/  USGXT.U32 UR6, UR6, 0xe ;  /* 0x0000000e0606789a */ /* 0x000fe20008000000 */
[----:B------:R-:W-:Y:S01]  /*1790*/  UMOV UR14, 0x1000080 ;  /* 0x01000080000e7882 */ /* 0x000fe20000000000 */
[----:B------:R-:W-:Y:S01]  /*17a0*/  UMOV UR15, 0x40004040 ;  /* 0x40004040000f7882 */ /* 0x000fe20000000000 */
[----:B------:R-:W-:Y:S01]  /*17b0*/  UMOV UR16, 0xfffffffe ;  /* 0xfffffffe00107882 */ /* 0x000fe20000000000 */
[----:B------:R-:W-:Y:S01]  /*17c0*/  UMOV UR17, 0x7fffbfdf ;  /* 0x7fffbfdf00117882 */ /* 0x000fe20000000000 */
[----:B------:R-:W-:Y:S01]  /*17d0*/  UMOV UR5, URZ ;  /* 0x000000ff00057c82 */ /* 0x000fe20008000000 */
[----:B------:R-:W-:Y:S01]  /*17e0*/  UMOV UR7, URZ ;  /* 0x000000ff00077c82 */ /* 0x000fe20008000000 */
[----:B------:R-:W-:-:S02]  /*17f0*/  ULOP3.LUT UR22, UR4, 0x1000000, URZ, 0xfc, !UPT ;  /* 0x0100000004167892 */ /* 0x000fc4000f8efcff */
[----:B------:R-:W-:Y:S02]  /*1800*/  UIADD3.64 UR14, UPT, UPT, UR4, UR14, URZ ;  /* 0x0000000e040e7297 */ /* 0x000fe4000fffe0ff */
[----:B------:R-:W-:Y:S01]  /*1810*/  UIADD3.64 UR16, UPT, UPT, UR6, -UR16, URZ ;  /* 0x8000001006107297 */ /* 0x000fe2000fffe0ff */
[----:B------:R-:W-:Y:S01]  /*1820*/  UMOV UR24, 0x0 ;  /* 0x0000000000187882 */ /* 0x000fe20000000000 */
[----:B------:R-:W-:Y:S01]  /*1830*/  UMOV UR25, 0x8048010 ;  /* 0x0804801000197882 */ /* 0x000fe20000000000 */
[----:B------:R-:W-:Y:S01]  /*1840*/  UMOV UR4, UR19 ;  /* 0x0000001300047c82 */ /* 0x000fe20008000000 */
[----:B------:R-:W-:Y:S01]  /*1850*/  UMOV UR23, 0x40004040 ;  /* 0x4000404000177882 */ /* 0x000fe20000000000 */
[----:B------:R-:W-:Y:S01]  /*1860*/  UMOV UR7, 0x80004020 ;  /* 0x8000402000077882 */ /* 0x000fe20000000000 */
[----:B------:R-:W-:Y:S01]  /*1870*/  UMOV UR26, 0x0 ;  /* 0x00000000001a7882 */ /* 0x000fe20000000000 */
[----:B------:R-:W-:Y:S01]  /*1880*/  UMOV UR27, 0x8048010 ;  /* 0x08048010001b7882 */ /* 0x000fe20000000000 */
[----:B------:R-:W-:Y:S01]  /*1890*/  UMOV UR4, UR4 ;  /* 0x0000000400047c82 */ /* 0x000fe20008000000 */
[----:B------:R0:W-:Y:S01]  /*18a0*/  UTCHMMA gdesc[UR22], gdesc[UR6], tmem[UR13], tmem[UR24], idesc[UR25], !UPT ;  /* 0x00ff1806160075ea */ /* 0x0001e2000f80000d */
[----:B------:R0:W-:Y:S01]  /*18b0*/  UTCHMMA gdesc[UR14], gdesc[UR16], tmem[UR13], tmem[UR26], idesc[UR27], UPT ;  /* 0x00ff1a100e0075ea */ /* 0x0001e2000b80000d */
[----:B------:R0:W-:Y:S01]  /*18c0*/  UTCBAR [UR4], URZ ;  /* 0x000000ff040073e9 */ /* 0x0001e200080000ff */
[----:B------:R-:W-:Y:S01]  /*18d0*/  NOP ;  /* 0x0000000000007918 */ /* 0x000fe20000000000 */
.L_x_6:
[----:B------:R-:W-:Y:S05]  /*18e0*/  @!P0 BRA `(.L_x_7) ;  /* 0x0000000000088947 */ /* 0x000fea0003800000 */
[----:B------:R-:W1:Y:S02]  /*18f0*/  SYNCS.PHASECHK.TRANS64.TRYWAIT P2, [UR11+0x2400], RZ ;  /* 0x002400ffff0075a7 */ /* 0x000e64000804110b */
[----:B-1----:R-:W-:Y:S05]  /*1900*/  @!P2 BRA `(.L_x_8) ;  /* 0x0000003800b4a947 */ /* 0x002fea0003800000 */
.L_x_7:
[----:B------:R-:W-:Y:S06]  /*1910*/  BAR.SYNC.DEFER_BLOCKING 0x0 ;  /* 0x0000000000007b1d */ /* 0x000fec0000010000 */
[----:B0-----:R-:W0:Y:S01]  /*1920*/  LDCU UR4, c[0x0][0x3a8] ;  /* 0x00007500ff0477ac */ /* 0x001e220008000800 */
[----:B------:R-:W0:Y:S01]  /*1930*/  LDTM.x16 R4, tmem[UR12+0x20] ;  /* 0x0000200c000479ee */ /* 0x000e220008240000 */
[----:B------:R-:W1:Y:S01]  /*1940*/  @!P6 SYNCS.CCTL.IV [UR11+0x2400] ;  /* 0x00240000ff00e9b1 */ /* 0x000e62000800000b */
[----:B------:R-:W-:Y:S01]  /*1950*/  NOP ;  /* 0x0000000000007918 */ /* 0x000fe20000000000 */
[----:B------:R2:W5:Y:S04]  /*1960*/  @P0 LDG.E.U16 R41, desc[UR28][R58.64] ;  /* 0x0000001c3a290981 */ /* 0x000568000c1e1500 */
[----:B------:R2:W5:Y:S04]  /*1970*/  @P0 LDG.E.U16 R43, desc[UR28][R56.64] ;  /* 0x0000001c382b0981 */ /* 0x000568000c1e1500 */
[----:B------:R2:W5:Y:S04]  /*1980*/  @P0 LDG.E.U16 R47, desc[UR28][R54.64] ;  /* 0x0000001c362f0981 */ /* 0x000568000c1e1500 */
[----:B------:R2:W5:Y:S01]  /*1990*/  @P0 LDG.E.U16 R49, desc[UR28][R52.64] ;  /* 0x0000001c34310981 */ /* 0x000562000c1e1500 */
[----:B0-----:R-:W-:Y:S01]  /*19a0*/  FMUL R4, R4, UR4 ;  /* 0x0000000404047c20 */ /* 0x001fe20008400000 */
[----:B------:R-:W-:Y:S01]  /*19b0*/  ISETP.GT.AND P4, PT, R50, -0x1, PT ;  /* 0xffffffff3200780c */ /* 0x000fe20003f84270 */
[----:B------:R-:W-:Y:S01]  /*19c0*/  FMUL R5, R5, UR4 ;  /* 0x0000000405057c20 */ /* 0x000fe20008400000 */
[----:B------:R-:W-:Y:S01]  /*19d0*/  FMUL R6, R6, UR4 ;  /* 0x0000000406067c20 */ /* 0x000fe20008400000 */
[C---:B------:R-:W-:Y:S01]  /*19e0*/  ISETP.GT.AND P3, PT, R0.reuse, RZ, PT ;  /* 0x000000ff0000720c */ /* 0x040fe20003f64270 */
[----:B------:R-:W-:Y:S01]  /*19f0*/  FMUL R7, R7, UR4 ;  /* 0x0000000407077c20 */ /* 0x000fe20008400000 */
[----:B------:R-:W-:Y:S01]  /*1a00*/  ISETP.GT.AND P2, PT, R0, 0x1, PT ;  /* 0x000000010000780c */ /* 0x000fe20003f44270 */
[----:B------:R-:W-:Y:S01]  /*1a10*/  FMUL R8, R8, UR4 ;  /* 0x0000000408087c20 */ /* 0x000fe20008400000 */
[----:B------:R-:W-:Y:S01]  /*1a20*/  FSEL R4, R4, -INF , P4 ;  /* 0xff80000004047808 */ /* 0x000fe20002000000 */
        /* <DEDUP_REMOVED lines=17> */
[----:B------:R-:W-:Y:S01]  /*1b40*/  FMNMX3 R7, R4, R5, R6, !PT ;  /* 0x0000000504077276 */ /* 0x000fe20007800006 */
[----:B------:R-:W-:Y:S01]  /*1b50*/  FMUL R18, R18, UR4 ;  /* 0x0000000412127c20 */ /* 0x000fe20008400000 */
[----:B------:R-:W-:Y:S01]  /*1b60*/  ISETP.GT.AND P3, PT, R0, 0x6, PT ;  /* 0x000000060000780c */ /* 0x000fe20003f64270 */
[----:B------:R-:W-:Y:S01]  /*1b70*/  FMUL R19, R19, UR4 ;  /* 0x0000000413137c20 */ /* 0x000fe20008400000 */
[----:B------:R-:W-:-:S02]  /*1b80*/  FSEL R22, R9, -INF , P2 ;  /* 0xff80000009167808 */ /* 0x000fc40001000000 */
[----:B------:R-:W-:Y:S02]  /*1b90*/  ISETP.GT.AND P2, PT, R0, 0x7, PT ;  /* 0x000000070000780c */ /* 0x000fe40003f44270 */
[----:B------:R-:W-:Y:S02]  /*1ba0*/  FSEL R10, R10, -INF , P4 ;  /* 0xff8000000a0a7808 */ /* 0x000fe40002000000 */
[----:B------:R-:W-:Y:S02]  /*1bb0*/  FMNMX3 R7, R7, R20, R8, !PT ;  /* 0x0000001407077276 */ /* 0x000fe40007800008 */
[C---:B------:R-:W-:Y:S02]  /*1bc0*/  ISETP.GT.AND P4, PT, R0.reuse, 0x8, PT ;  /* 0x000000080000780c */ /* 0x040fe40003f84270 */
[----:B------:R-:W-:Y:S02]  /*1bd0*/  FSEL R24, R11, -INF , P3 ;  /* 0xff8000000b187808 */ /* 0x000fe40001800000 */
[----:B------:R-:W-:-:S02]  /*1be0*/  ISETP.GT.AND P3, PT, R0, 0x9, PT ;  /* 0x000000090000780c */ /* 0x000fc40003f64270 */
[----:B------:R-:W-:Y:S02]  /*1bf0*/  FSEL R12, R12, -INF , P2 ;  /* 0xff8000000c0c7808 */ /* 0x000fe40001000000 */
[----:B------:R-:W-:Y:S02]  /*1c00*/  FMNMX3 R7, R7, R22, R10, !PT ;  /* 0x0000001607077276 */ /* 0x000fe4000780000a */
[C---:B------:R-:W-:Y:S02]  /*1c10*/  ISETP.GT.AND P2, PT, R0.reuse, 0xa, PT ;  /* 0x0000000a0000780c */ /* 0x040fe40003f44270 */
[----:B------:R-:W-:Y:S02]  /*1c20*/  FSEL R26, R13, -INF , P4 ;  /* 0xff8000000d1a7808 */ /* 0x000fe40002000000 */
[----:B------:R-:W-:Y:S02]  /*1c30*/  ISETP.GT.AND P4, PT, R0, 0xb, PT ;  /* 0x0000000b0000780c */ /* 0x000fe40003f84270 */
[----:B------:R-:W-:-:S02]  /*1c40*/  FSEL R14, R14, -INF , P3 ;  /* 0xff8000000e0e7808 */ /* 0x000fc40001800000 */
[----:B------:R-:W-:Y:S02]  /*1c50*/  FMNMX3 R7, R7, R24, R12, !PT ;  /* 0x0000001807077276 */ /* 0x000fe4000780000c */
[----:B------:R-:W-:Y:S02]  /*1c60*/  FSEL R28, R15, -INF , P2 ;  /* 0xff8000000f1c7808 */ /* 0x000fe40001000000 */
[C---:B------:R-:W-:Y:S02]  /*1c70*/  ISETP.GT.AND P3, PT, R0.reuse, 0xc, PT ;  /* 0x0000000c0000780c */ /* 0x040fe40003f64270 */
[----:B------:R-:W-:Y:S02]  /*1c80*/  ISETP.GT.AND P2, PT, R0, 0xd, PT ;  /* 0x0000000d0000780c */ /* 0x000fe40003f44270 */
[----:B------:R-:W-:Y:S02]  /*1c90*/  FSEL R16, R16, -INF , P4 ;  /* 0xff80000010107808 */ /* 0x000fe40002000000 */
[----:B------:R-:W-:-:S02]  /*1ca0*/  FMNMX3 R7, R7, R26, R14, !PT ;  /* 0x0000001a07077276 */ /* 0x000fc4000780000e */
[----:B------:R-:W-:Y:S02]  /*1cb0*/  ISETP.GT.AND P4, PT, R0, 0xe, PT ;  /* 0x0000000e0000780c */ /* 0x000fe40003f84270 */
[----:B------:R-:W-:Y:S02]  /*1cc0*/  FSEL R30, R17, -INF , P3 ;  /* 0xff800000111e7808 */ /* 0x000fe40001800000 */
[----:B------:R-:W-:Y:S02]  /*1cd0*/  FSEL R18, R18, -INF , P2 ;  /* 0xff80000012127808 */ /* 0x000fe40001000000 */
[----:B------:R-:W-:Y:S02]  /*1ce0*/  FMNMX3 R7, R7, R28, R16, !PT ;  /* 0x0000001c07077276 */ /* 0x000fe40007800010 */
[----:B------:R-:W-:Y:S02]  /*1cf0*/  FSEL R32, R19, -INF , P4 ;  /* 0xff80000013207808 */ /* 0x000fe40002000000 */
[----:B------:R-:W-:-:S04]  /*1d00*/  FMNMX3 R7, R7, R30, R18, !PT ;  /* 0x0000001e07077276 */ /* 0x000fc80007800012 */
[----:B------:R-:W-:-:S05]  /*1d10*/  FMNMX3 R39, R7, -INF , R32, !PT ;  /* 0xff80000007277876 */ /* 0x000fca0007800020 */
[--C-:B------:R-:W-:Y:S01]  /*1d20*/  FADD R4, R4, -R39.reuse ;  /* 0x8000002704047221 */ /* 0x100fe20000000000 */
[--C-:B------:R-:W-:Y:S01]  /*1d30*/  FADD R5, R5, -R39.reuse ;  /* 0x8000002705057221 */ /* 0x100fe20000000000 */
[--C-:B------:R-:W-:Y:S01]  /*1d40*/  FADD R6, R6, -R39.reuse ;  /* 0x8000002706067221 */ /* 0x100fe20000000000 */
[--C-:B------:R-:W-:Y:S01]  /*1d50*/  FADD R20, R20, -R39.reuse ;  /* 0x8000002714147221 */ /* 0x100fe20000000000 */
[----:B------:R-:W-:Y:S01]  /*1d60*/  FMUL R4, R4, 1.4426950216293334961 ;  /* 0x3fb8aa3b04047820 */ /* 0x000fe20000400000 */
[----:B------:R-:W-:Y:S01]  /*1d70*/  FMUL R5, R5, 1.4426950216293334961 ;  /* 0x3fb8aa3b05057820 */ /* 0x000fe20000400000 */
[----:B------:R-:W-:Y:S01]  /*1d80*/  FMUL R6, R6, 1.4426950216293334961 ;  /* 0x3fb8aa3b06067820 */ /* 0x000fe20000400000 */
[--C-:B------:R-:W-:Y:S01]  /*1d90*/  FADD R8, R8, -R39.reuse ;  /* 0x8000002708087221 */ /* 0x100fe20000000000 */
[----:B------:R-:W-:Y:S01]  /*1da0*/  FMUL R20, R20, 1.4426950216293334961 ;  /* 0x3fb8aa3b14147820 */ /* 0x000fe20000400000 */
[--C-:B------:R-:W-:Y:S01]  /*1db0*/  FADD R22, R22, -R39.reuse ;  /* 0x8000002716167221 */ /* 0x100fe20000000000 */
[----:B------:R-:W-:Y:S01]  /*1dc0*/  MUFU.EX2 R4, R4 ;  /* 0x0000000400047308 */ /* 0x000fe20000000800 */
[----:B------:R-:W-:Y:S01]  /*1dd0*/  FMUL R8, R8, 1.4426950216293334961 ;  /* 0x3fb8aa3b08087820 */ /* 0x000fe20000400000 */
[--C-:B------:R-:W-:Y:S01]  /*1de0*/  FADD R10, R10, -R39.reuse ;  /* 0x800000270a0a7221 */ /* 0x100fe20000000000 */
[----:B------:R-:W-:Y:S01]  /*1df0*/  FMUL R22, R22, 1.4426950216293334961 ;  /* 0x3fb8aa3b16167820 */ /* 0x000fe20000400000 */
[--C-:B------:R-:W-:Y:S01]  /*1e00*/  FADD R24, R24, -R39.reuse ;  /* 0x8000002718187221 */ /* 0x100fe20000000000 */
[--C-:B------:R-:W-:Y:S01]  /*1e10*/  FADD R12, R12, -R39.reuse ;  /* 0x800000270c0c7221 */ /* 0x100fe20000000000 */
[----:B------:R-:W-:Y:S01]  /*1e20*/  FMUL R10, R10, 1.4426950216293334961 ;  /* 0x3fb8aa3b0a0a7820 */ /* 0x000fe20000400000 */
[--C-:B------:R-:W-:Y:S01]  /*1e30*/  FADD R26, R26, -R39.reuse ;  /* 0x800000271a1a7221 */ /* 0x100fe20000000000 */
[----:B------:R-:W0:Y:S01]  /*1e40*/  MUFU.EX2 R5, R5 ;  /* 0x0000000500057308 */ /* 0x000e220000000800 */
[----:B------:R-:W-:Y:S01]  /*1e50*/  FMUL R24, R24, 1.4426950216293334961 ;  /* 0x3fb8aa3b18187820 */ /* 0x000fe20000400000 */
[----:B------:R-:W-:Y:S01]  /*1e60*/  FMUL R12, R12, 1.4426950216293334961 ;  /* 0x3fb8aa3b0c0c7820 */ /* 0x000fe20000400000 */
[--C-:B------:R-:W-:Y:S01]  /*1e70*/  FADD R14, R14, -R39.reuse ;  /* 0x800000270e0e7221 */ /* 0x100fe20000000000 */
[----:B------:R-:W-:Y:S01]  /*1e80*/  FMUL R26, R26, 1.4426950216293334961 ;  /* 0x3fb8aa3b1a1a7820 */ /* 0x000fe20000400000 */
[--C-:B------:R-:W-:Y:S01]  /*1e90*/  FADD R16, R16, -R39.reuse ;  /* 0x8000002710107221 */ /* 0x100fe20000000000 */
[--C-:B------:R-:W-:Y:S01]  /*1ea0*/  FADD R28, R28, -R39.reuse ;  /* 0x800000271c1c7221 */ /* 0x100fe20000000000 */
[--C-:B------:R-:W-:Y:S01]  /*1eb0*/  FADD R30, R30, -R39.reuse ;  /* 0x800000271e1e7221 */ /* 0x100fe20000000000 */
[----:B------:R-:W3:Y:S01]  /*1ec0*/  MUFU.EX2 R6, R6 ;  /* 0x0000000600067308 */ /* 0x000ee20000000800 */
[--C-:B------:R-:W-:Y:S01]  /*1ed0*/  FADD R18, R18, -R39.reuse ;  /* 0x8000002712127221 */ /* 0x100fe20000000000 */
[----:B------:R-:W-:Y:S01]  /*1ee0*/  FADD R32, R32, -R39 ;  /* 0x8000002720207221 */ /* 0x000fe20000000000 */
[----:B------:R-:W-:Y:S01]  /*1ef0*/  FMUL R14, R14, 1.4426950216293334961 ;  /* 0x3fb8aa3b0e0e7820 */ /* 0x000fe20000400000 */
[----:B------:R-:W-:Y:S01]  /*1f00*/  FMUL R16, R16, 1.4426950216293334961 ;  /* 0x3fb8aa3b10107820 */ /* 0x000fe20000400000 */
[----:B------:R-:W-:Y:S01]  /*1f10*/  FMUL R28, R28, 1.4426950216293334961 ;  /* 0x3fb8aa3b1c1c7820 */ /* 0x000fe20000400000 */
[----:B------:R-:W-:Y:S01]  /*1f20*/  FMUL R30, R30, 1.4426950216293334961 ;  /* 0x3fb8aa3b1e1e7820 */ /* 0x000fe20000400000 */
[----:B------:R-:W-:Y:S01]  /*1f30*/  FMUL R18, R18, 1.4426950216293334961 ;  /* 0x3fb8aa3b12127820 */ /* 0x000fe20000400000 */
[----:B------:R3:W4:Y:S01]  /*1f40*/  MUFU.EX2 R7, R20 ;  /* 0x0000001400077308 */ /* 0x0007220000000800 */
[----:B0-----:R-:W-:Y:S01]  /*1f50*/  FADD R17, R4, R5 ;  /* 0x0000000504117221 */ /* 0x001fe20000000000 */
[----:B------:R-:W-:Y:S01]  /*1f60*/  FMUL R32, R32, 1.4426950216293334961 ;  /* 0x3fb8aa3b20207820 */ /* 0x000fe20000400000 */
[----:B------:R-:W-:-:S05]  /*1f70*/  F2FP.F16.F32.PACK_AB R4, R5, R4 ;  /* 0x000000040504723e */ /* 0x000fca00000000ff */
[----:B------:R-:W0:Y:S01]  /*1f80*/  MUFU.EX2 R8, R8 ;  /* 0x0000000800087308 */ /* 0x000e220000000800 */
[----:B---3--:R-:W-:-:S07]  /*1f90*/  FADD R20, R6, R17 ;  /* 0x0000001106147221 */ /* 0x008fce0000000000 */
[----:B------:R-:W3:Y:S01]  /*1fa0*/  MUFU.EX2 R9, R22 ;  /* 0x0000001600097308 */ /* 0x000ee20000000800 */
[C---:B----4-:R-:W-:Y:S01]  /*1fb0*/  FADD R17, R7.reuse, R20 ;  /* 0x0000001407117221 */ /* 0x050fe20000000000 */
[----:B------:R-:W-:-:S06]  /*1fc0*/  F2FP.F16.F32.PACK_AB R5, R7, R6 ;  /* 0x000000060705723e */ /* 0x000fcc00000000ff */
[----:B------:R-:W-:Y:S01]  /*1fd0*/  MUFU.EX2 R10, R10 ;  /* 0x0000000a000a7308 */ /* 0x000fe20000000800 */
[----:B0-----:R-:W-:-:S07]  /*1fe0*/  FADD R20, R8, R17 ;  /* 0x0000001108147221 */ /* 0x001fce0000000000 */
[----:B------:R-:W0:Y:S01]  /*1ff0*/  MUFU.EX2 R11, R24 ;  /* 0x00000018000b7308 */ /* 0x000e220000000800 */
[C---:B---3--:R-:W-:Y:S01]  /*2000*/  FADD R17, R9.reuse, R20 ;  /* 0x0000001409117221 */ /* 0x048fe20000000000 */
[----:B------:R-:W-:-:S06]  /*2010*/  F2FP.F16.F32.PACK_AB R6, R9, R8 ;  /* 0x000000080906723e */ /* 0x000fcc00000000ff */
[----:B------:R-:W-:Y:S08]  /*2020*/  MUFU.EX2 R12, R12 ;  /* 0x0000000c000c7308 */ /* 0x000ff00000000800 */
[----:B------:R-:W3:Y:S01]  /*2030*/  MUFU.EX2 R13, R26 ;  /* 0x0000001a000d7308 */ /* 0x000ee20000000800 */
[----:B0-----:R-:W-:-:S07]  /*2040*/  F2FP.F16.F32.PACK_AB R7, R11, R10 ;  /* 0x0000000a0b07723e */ /* 0x001fce00000000ff */
[----:B------:R-:W0:Y:S08]  /*2050*/  MUFU.EX2 R14, R14 ;  /* 0x0000000e000e7308 */ /* 0x000e300000000800 */
[----:B------:R4:W-:Y:S01]  /*2060*/  MUFU.EX2 R51, R16 ;  /* 0x0000001000337308 */ /* 0x0009e20000000800 */
[----:B---3--:R-:W-:-:S07]  /*2070*/  F2FP.F16.F32.PACK_AB R8, R13, R12 ;  /* 0x0000000c0d08723e */ /* 0x008fce00000000ff */
[----:B------:R-:W3:Y:S01]  /*2080*/  MUFU.EX2 R15, R28 ;  /* 0x0000001c000f7308 */ /* 0x000ee20000000800 */
[----:B----4-:R-:W-:-:S04]  /*2090*/  FADD R16, R10, R17 ;  /* 0x000000110a107221 */ /* 0x010fc80000000000 */
[----:B------:R-:W-:-:S03]  /*20a0*/  FADD R17, R11, R16 ;  /* 0x000000100b117221 */ /* 0x000fc60000000000 */
[----:B------:R-:W4:Y:S01]  /*20b0*/  MUFU.EX2 R38, R30 ;  /* 0x0000001e00267308 */ /* 0x000f220000000800 */
[----:B------:R-:W-:Y:S01]  /*20c0*/  FADD R16, R12, R17 ;  /* 0x000000110c107221 */ /* 0x000fe20000000000 */
[----:B------:R-:W-:-:S03]  /*20d0*/  FADD R12, -R39, -INF ;  /* 0xff800000270c7421 */ /* 0x000fc60000000100 */
[----:B------:R-:W-:-:S03]  /*20e0*/  FADD R9, R13, R16 ;  /* 0x000000100d097221 */ /* 0x000fc60000000000 */
[----:B------:R-:W-:Y:S01]  /*20f0*/  MUFU.EX2 R37, R18 ;  /* 0x0000001200257308 */ /* 0x000fe20000000800 */
[----:B0-----:R-:W-:Y:S01]  /*2100*/  FADD R16, R14, R9 ;  /* 0x000000090e107221 */ /* 0x001fe20000000000 */
[----:B---3--:R-:W-:-:S06]  /*2110*/  F2FP.F16.F32.PACK_AB R9, R15, R14 ;  /* 0x0000000e0f09723e */ /* 0x008fcc00000000ff */
[----:B------:R-:W0:Y:S01]  /*2120*/  MUFU.EX2 R36, R32 ;  /* 0x0000002000247308 */ /* 0x000e220000000800 */
[----:B----4-:R-:W-:Y:S02]  /*2130*/  F2FP.F16.F32.PACK_AB R10, R38, R51 ;  /* 0x00000033260a723e */ /* 0x010fe400000000ff */
[----:B0-----:R-:W-:Y:S01]  /*2140*/  F2FP.F16.F32.PACK_AB R11, R36, R37 ;  /* 0x00000025240b723e */ /* 0x001fe200000000ff */
[----:B-12---:R-:W-:Y:S06]  /*2150*/  @!P0 BRA `(.L_x_9) ;  /* 0x0000000000048947 */ /* 0x006fec0003800000 */
[----:B------:R0:W-:Y:S02]  /*2160*/  STTM.x8 tmem[UR12+0x30], R4 ;  /* 0x00003004000079ed */ /* 0x0001e400081c000c */
.L_x_9:
[----:B-----5:R1:W-:Y:S01]  /*2170*/  STS.U16 [R44+UR11+0x2000], R41 ;  /* 0x002000292c007988 */ /* 0x0203e2000800040b */
[----:B------:R-:W-:Y:S01]  /*2180*/  FMUL R40, R12, 1.4426950216293334961 ;  /* 0x3fb8aa3b0c287820 */ /* 0x000fe20000400000 */
[----:B------:R-:W-:Y:S02]  /*2190*/  FADD R42, R15, R16 ;  /* 0x000000100f2a7221 */ /* 0x000fe40000000000 */
[----:B------:R1:W-:Y:S02]  /*21a0*/  STS.U16 [R44+UR11+0x2100], R43 ;  /* 0x0021002b2c007988 */ /* 0x0003e4000800040b */
[----:B------:R-:W-:Y:S01]  /*21b0*/  FADD R51, R51, R42 ;  /* 0x0000002a33337221 */ /* 0x000fe20000000000 */
[----:B------:R-:W2:Y:S01]  /*21c0*/  MUFU.EX2 R40, R40 ;  /* 0x0000002800287308 */ /* 0x000ea20000000800 */
[----:B------:R1:W-:Y:S04]  /*21d0*/  STS.U16 [R44+UR11+0x2200], R47 ;  /* 0x0022002f2c007988 */ /* 0x0003e8000800040b */
[----:B------:R1:W-:Y:S01]  /*21e0*/  STS.U16 [R44+UR11+0x2300], R49 ;  /* 0x002300312c007988 */ /* 0x0003e2000800040b */
[----:B------:R-:W3:Y:S02]  /*21f0*/  FENCE.VIEW.ASYNC.T ;  /* 0x00000000000073c6 */ /* 0x000ee40000000200 */
[----:B---3--:R-:W-:Y:S06]  /*2200*/  BAR.SYNC.DEFER_BLOCKING 0x0 ;  /* 0x0000000000007b1d */ /* 0x008fec0000010000 */
[----:B0-----:R-:W0:Y:S01]  /*2210*/  LDTM.x32 R4, tmem[UR12] ;  /* 0x0000000c000479ee */ /* 0x001e2200082c0000 */
[----:B------:R-:W-:Y:S01]  /*2220*/  NOP ;  /* 0x0000000000007918 */ /* 0x000fe20000000000 */
[----:B-1----:R-:W-:Y:S05]  /*2230*/  @!P0 BRA `(.L_x_10) ;  /* 0x0000000000848947 */ /* 0x002fea0003800000 */
[C---:B0-2---:R-:W-:Y:S01]  /*2240*/  FMUL R4, R40.reuse, R4 ;  /* 0x0000000428047220 */ /* 0x045fe20000400000 */
[C---:B------:R-:W-:Y:S01]  /*2250*/  FMUL R5, R40.reuse, R5 ;  /* 0x0000000528057220 */ /* 0x040fe20000400000 */
        /* <DEDUP_REMOVED lines=29> */
[----:B------:R-:W-:-:S04]  /*2430*/  FMUL R35, R40, R35 ;  /* 0x0000002328237220 */ /* 0x000fc80000400000 */
[----:B------:R1:W-:Y:S03]  /*2440*/  STTM.x32 tmem[UR12], R4 ;  /* 0x00000004000079ed */ /* 0x0003e600082c000c */
.L_x_10:
[----:B0-----:R-:W0:Y:S02]  /*2450*/  FENCE.VIEW.ASYNC.T ;  /* 0x00000000000073c6 */ /* 0x001e240000000200 */
[----:B0-----:R-:W-:Y:S01]  /*2460*/  BAR.SYNC.DEFER_BLOCKING 0x0 ;  /* 0x0000000000007b1d */ /* 0x001fe20000010000 */
[----:B------:R-:W-:Y:S01]  /*2470*/  FADD R38, R38, R51 ;  /* 0x0000003326267221 */ /* 0x000fe20000000000 */
[----:B------:R-:W-:Y:S01]  /*2480*/  UIADD3 UR8, UPT, UPT, UR11, 0x2c00, URZ ;  /* 0x00002c000b087890 */ /* 0x000fe2000fffe0ff */
[----:B------:R-:W-:Y:S01]  /*2490*/  FSEL R75, R39, -INF , P0 ;  /* 0xff800000274b7808 */ /* 0x000fe20000000000 */
[----:B------:R-:W-:Y:S01]  /*24a0*/  UIADD3 UR32, UPT, UPT, UR30, 0x30, URZ ;  /* 0x000000301e207890 */ /* 0x000fe2000fffe0ff */
[----:B------:R-:W-:-:S04]  /*24b0*/  FADD R37, R37, R38 ;  /* 0x0000002625257221 */ /* 0x000fc80000000000 */
[----:B------:R-:W-:-:S04]  /*24c0*/  FADD R37, R36, R37 ;  /* 0x0000002524257221 */ /* 0x000fc80000000000 */
[----:B--2---:R-:W-:-:S05]  /*24d0*/  FADD R37, R40, R37 ;  /* 0x0000002528257221 */ /* 0x004fca0000000000 */
[----:B------:R-:W-:Y:S01]  /*24e0*/  FSEL R46, R37, 1, P0 ;  /* 0x3f800000252e7808 */ /* 0x000fe20000000000 */
[----:B------:R0:W-:Y:S06]  /*24f0*/  MEMBAR.ALL.CTA ;  /* 0x0000000000007992 */ /* 0x0001ec0000008000 */
[----:B0-----:R-:W0:Y:S02]  /*2500*/  FENCE.VIEW.ASYNC.S ;  /* 0x00000000000073c6 */ /* 0x001e240000000000 */
[----:B0-----:R-:W-:Y:S06]  /*2510*/  BAR.SYNC.DEFER_BLOCKING 0x0 ;  /* 0x0000000000007b1d */ /* 0x001fec0000010000 */
[----:B------:R-:W-:Y:S05]  /*2520*/  @!P1 BRA `(.L_x_11) ;  /* 0x0000000000449947 */ /* 0x000fea0003800000 */
[----:B------:R-:W-:Y:S01]  /*2530*/  UIADD3 UR4, UPT, UPT, UR11, 0x2000, URZ ;  /* 0x000020000b047890 */ /* 0x000fe2000fffe0ff */
[----:B------:R-:W-:Y:S01]  /*2540*/  BSSY.RECONVERGENT B0, `(.L_x_12) ;  /* 0x000000e000007945 */ /* 0x000fe20003800200 */
[----:B------:R-:W-:Y:S02]  /*2550*/  ELECT P0, URZ, PT ;  /* 0x0000000000ff782f */ /* 0x000fe40003800000 */
[----:B------:R-:W-:Y:S01]  /*2560*/  USHF.R.U32.HI UR4, URZ, 0x4, UR4 ;  /* 0x00000004ff047899 */ /* 0x000fe20008011604 */
[----:B------:R-:W-:Y:S01]  /*2570*/  UMOV UR6, 0x0 ;  /* 0x0000000000067882 */ /* 0x000fe20000000000 */
[----:B------:R-:W-:Y:S02]  /*2580*/  UMOV UR7, 0x8080010 ;  /* 0x0808001000077882 */ /* 0x000fe40000000000 */
[----:B------:R-:W-:Y:S01]  /*2590*/  USGXT.U32 UR4, UR4, 0xe ;  /* 0x0000000e0404789a */ /* 0x000fe20008000000 */
[----:B------:R-:W-:-:S08]  /*25a0*/  UMOV UR5, 0xc0004010 ;  /* 0xc000401000057882 */ /* 0x000fd00000000000 */
[----:B------:R0:W-:Y:S01]  /*25b0*/  UTCHMMA tmem[UR32], gdesc[UR4], tmem[UR30], tmem[UR6], idesc[UR7], UPT ;  /* 0x00ff0604200079ea */ /* 0x0001e2000b80001e */
[----:B------:R-:W-:Y:S05]  /*25c0*/  @!P0 BRA `(.L_x_13) ;  /* 0x0000000000148947 */ /* 0x000fea0003800000 */
[----:B0-----:R-:W-:Y:S01]  /*25d0*/  UMOV UR4, UR8 ;  /* 0x0000000800047c82 */ /* 0x001fe20008000000 */
[----:B------:R-:W-:Y:S02]  /*25e0*/  UMOV UR5, URZ ;  /* 0x000000ff00057c82 */ /* 0x000fe40008000000 */
[----:B------:R-:W-:Y:S02]  /*25f0*/  UMOV UR4, UR4 ;  /* 0x0000000400047c82 */ /* 0x000fe40008000000 */
[----:B------:R2:W-:Y:S01]  /*2600*/  UTCBAR [UR4], URZ ;  /* 0x000000ff040073e9 */ /* 0x0005e200080000ff */
[----:B------:R-:W-:Y:S02]  /*2610*/  NOP ;  /* 0x0000000000007918 */ /* 0x000fe40000000000 */
.L_x_13:
[----:B0-2---:R-:W-:Y:S05]  /*2620*/  BSYNC.RECONVERGENT B0 ;  /* 0x0000000000007941 */ /* 0x005fea0003800200 */
.L_x_12:
[----:B------:R-:W-:Y:S05]  /*2630*/  BRA `(.L_x_14) ;  /* 0x0000000000087947 */ /* 0x000fea0003800000 */
.L_x_11:
[----:B------:R-:W-:-:S13]  /*2640*/  ISETP.GE.AND P0, PT, R50, RZ, PT ;  /* 0x000000ff3200720c */ /* 0x000fda0003f06270 */
[----:B------:R-:W-:Y:S05]  /*2650*/  @!P0 BRA `(.L_x_15) ;  /* 0x00000014008c8947 */ /* 0x000fea0003800000 */
.L_x_14:
[----:B------:R-:W-:Y:S01]  /*2660*/  USHF.R.U32.HI UR14, URZ, 0x4, UR11 ;  /* 0x00000004ff0e7899 */ /* 0x000fe2000801160b */
[----:B------:R-:W-:Y:S01]  /*2670*/  SHF.L.U32 R49, R3, 0x4, RZ ;  /* 0x0000000403317819 */ /* 0x000fe200000006ff */
[----:B------:R-:W-:Y:S01]  /*2680*/  UIADD3 UR6, UPT, UPT, UR11, 0x2800, URZ ;  /* 0x000028000b067890 */ /* 0x000fe2000fffe0ff */
[----:B------:R-:W-:Y:S01]  /*2690*/  HFMA2 R3, -RZ, RZ, 0, 0 ;  /* 0x00000000ff037431 */ /* 0x000fe200000001ff */
[----:B------:R-:W-:Y:S01]  /*26a0*/  USHF.L.U32 UR18, UR9, 0x4, URZ ;  /* 0x0000000409127899 */ /* 0x000fe200080006ff */
[----:B------:R-:W-:Y:S01]  /*26b0*/  IADD3 R50, PT, PT, R50, 0x70, RZ ;  /* 0x0000007032327810 */ /* 0x000fe20007ffe0ff */
[----:B------:R-:W-:Y:S01]  /*26c0*/  USGXT.U32 UR14, UR14, 0xe ;  /* 0x0000000e0e0e789a */ /* 0x000fe20008000000 */
[----:B-1----:R-:W-:Y:S01]  /*26d0*/  IMAD.MOV.U32 R12, RZ, RZ, RZ ;  /* 0x000000ffff0c7224 */ /* 0x002fe200078e00ff */
[----:B------:R-:W-:Y:S01]  /*26e0*/  USHF.R.U32.HI UR4, URZ, 0x4, UR19 ;  /* 0x00000004ff047899 */ /* 0x000fe20008011613 */
[----:B------:R-:W-:Y:S01]  /*26f0*/  MOV R48, R49 ;  /* 0x0000003100307202 */ /* 0x000fe20000000f00 */
[----:B------:R-:W-:Y:S01]  /*2700*/  USHF.R.U32.HI UR6, URZ, 0x4, UR6 ;  /* 0x00000004ff067899 */ /* 0x000fe20008011606 */
[----:B------:R-:W-:Y:S01]  /*2710*/  MOV R47, UR18 ;  /* 0x00000012002f7c02 */ /* 0x000fe20008000f00 */
[----:B------:R-:W-:-:S02]  /*2720*/  UISETP.NE.U32.AND UP1, UPT, UR20, URZ, UPT ;  /* 0x000000ff1400728c */ /* 0x000fc4000bf25070 */
[----:B------:R-:W-:Y:S02]  /*2730*/  ULOP3.LUT UR20, UR14, 0x1000000, URZ, 0xfc, !UPT ;  /* 0x010000000e147892 */ /* 0x000fe4000f8efcff */
[----:B------:R-:W-:Y:S02]  /*2740*/  USGXT.U32 UR4, UR4, 0xe ;  /* 0x0000000e0404789a */ /* 0x000fe40008000000 */
[----:B------:R-:W-:Y:S01]  /*2750*/  UIADD3 UR14, UP2, UPT, UR14, 0x1000080, URZ ;  /* 0x010000800e0e7890 */ /* 0x000fe2000ff5e0ff */
[----:B------:R-:W-:Y:S01]  /*2760*/  UMOV UR5, URZ ;  /* 0x000000ff00057c82 */ /* 0x000fe20008000000 */
[----:B------:R-:W-:Y:S01]  /*2770*/  UMOV UR16, 0xfffffffe ;  /* 0xfffffffe00107882 */ /* 0x000fe20000000000 */
[----:B------:R-:W-:Y:S01]  /*2780*/  UMOV UR17, 0x7fffbfdf ;  /* 0x7fffbfdf00117882 */ /* 0x000fe20000000000 */
[----:B------:R-:W-:Y:S01]  /*2790*/  USGXT.U32 UR22, UR6, 0xe ;  /* 0x0000000e0616789a */ /* 0x000fe20008000000 */
[----:B------:R-:W-:Y:S01]  /*27a0*/  UMOV UR19, 0x1 ;  /* 0x0000000100137882 */ /* 0x000fe20000000000 */
[----:B------:R-:W0:Y:S01]  /*27b0*/  LDCU UR33, c[0x0][0x3a8] ;  /* 0x00007500ff2177ac */ /* 0x000e220008000800 */
[----:B------:R-:W-:-:S02]  /*27c0*/  UIADD3.X UR15, UPT, UPT, UR5, 0x40004040, URZ, UP2, !UPT ;  /* 0x40004040050f7890 */ /* 0x000fc400097fe4ff */
[----:B------:R-:W-:Y:S01]  /*27d0*/  UIADD3.64 UR16, UPT, UPT, UR4, -UR16, URZ ;  /* 0x8000001004107297 */ /* 0x000fe2000fffe0ff */
[----:B------:R-:W-:Y:S01]  /*27e0*/  UMOV UR6, URZ ;  /* 0x000000ff00067c82 */ /* 0x000fe20008000000 */
[----:B------:R-:W-:Y:S01]  /*27f0*/  UMOV UR7, URZ ;  /* 0x000000ff00077c82 */ /* 0x000fe20008000000 */
[----:B------:R-:W-:-:S09]  /*2800*/  UMOV UR31, UR8 ;  /* 0x00000008001f7c82 */ /* 0x000fd20008000000 */
.L_x_20:
[----:B------:R-:W-:-:S04]  /*2810*/  IMAD.WIDE R4, R48, 0x2, R66 ;  /* 0x0000000230047825 */ /* 0x000fc800078e0242 */
[C---:B------:R-:W-:Y:S02]  /*2820*/  IMAD.WIDE R8, R48.reuse, 0x2, R62 ;  /* 0x0000000230087825 */ /* 0x040fe400078e023e */
[----:B------:R-:W2:Y:S02]  /*2830*/  LDG.E.U16 R5, desc[UR28][R4.64] ;  /* 0x0000001c04057981 */ /* 0x000ea4000c1e1500 */
[C---:B------:R-:W-:Y:S02]  /*2840*/  IMAD.WIDE R6, R48.reuse, 0x2, R64 ;  /* 0x0000000230067825 */ /* 0x040fe400078e0240 */
[----:B------:R-:W3:Y:S02]  /*2850*/  LDG.E.U16 R9, desc[UR28][R8.64] ;  /* 0x0000001c08097981 */ /* 0x000ee4000c1e1500 */
[----:B------:R-:W-:Y:S02]  /*2860*/  IMAD.WIDE R10, R48, 0x2, R60 ;  /* 0x00000002300a7825 */ /* 0x000fe400078e023c */
[----:B------:R-:W4:Y:S04]  /*2870*/  LDG.E.U16 R7, desc[UR28][R6.64] ;  /* 0x0000001c06077981 */ /* 0x000f28000c1e1500 */
[----:B------:R-:W5:Y:S01]  /*2880*/  LDG.E.U16 R11, desc[UR28][R10.64] ;  /* 0x0000001c0a0b7981 */ /* 0x000f62000c1e1500 */
[----:B------:R-:W-:-:S02]  /*2890*/  UMOV UR8, 0x1 ;  /* 0x0000000100087882 */ /* 0x000fc40000000000 */
[----:B------:R-:W-:-:S04]  /*28a0*/  @!UP0 UIADD3 UR8, UPT, UPT, -UR8, 0x100000, URZ ;  /* 0x0010000008088890 */ /* 0x000fc8000fffe1ff */
[----:B------:R-:W-:Y:S02]  /*28b0*/  @!UP0 USHF.L.U32 UR9, UR8, 0xb, URZ ;  /* 0x0000000b08098899 */ /* 0x000fe400080006ff */
[----:B------:R-:W-:Y:S01]  /*28c0*/  @!UP0 USHF.L.U32 UR8, UR8, 0x1, URZ ;  /* 0x0000000108088899 */ /* 0x000fe200080006ff */
[----:B------:R-:W-:Y:S01]  /*28d0*/  VOTEU.ALL UP2, P6 ;  /* 0x0000000000ff7886 */ /* 0x000fe20003040000 */
[----:B--2---:R1:W-:Y:S04]  /*28e0*/  STS.U16 [R44+UR11+0x2400], R5 ;  /* 0x002400052c007988 */ /* 0x0043e8000800040b */
[----:B---3--:R1:W-:Y:S04]  /*28f0*/  STS.U16 [R44+UR11+0x2600], R9 ;  /* 0x002600092c007988 */ /* 0x0083e8000800040b */
[----:B----4-:R1:W-:Y:S04]  /*2900*/  STS.U16 [R2+UR11+0x2500], R7 ;  /* 0x0025000702007988 */ /* 0x0103e8000800040b */
[----:B-----5:R1:W-:Y:S01]  /*2910*/  STS.U16 [R2+UR11+0x2700], R11 ;  /* 0x0027000b02007988 */ /* 0x0203e2000800040b */
[----:B------:R2:W-:Y:S06]  /*2920*/  MEMBAR.ALL.CTA ;  /* 0x0000000000007992 */ /* 0x0005ec0000008000 */
[----:B--2---:R-:W-:Y:S04]  /*2930*/  FENCE.VIEW.ASYNC.S ;  /* 0x00000000000073c6 */ /* 0x004fe80000000000 */
[----:B------:R-:W2:Y:S02]  /*2940*/  FENCE.VIEW.ASYNC.S ;  /* 0x00000000000073c6 */ /* 0x000ea40000000000 */
[----:B--2---:R1:W2:Y:S02]  /*2950*/  @!UP2 SYNCS.EXCH.64 URZ, [UR11+0x2c10], UR8 ;  /* 0x002c10080bffa5b2 */ /* 0x0042a40008000100 */
[----:B--2---:R-:W-:Y:S06]  /*2960*/  BAR.SYNC.DEFER_BLOCKING 0x0 ;  /* 0x0000000000007b1d */ /* 0x004fec0000010000 */
[----:B-1----:R-:W-:Y:S05]  /*2970*/  BRA.U UP1, `(.L_x_16) ;  /* 0x0000000101387547 */ /* 0x002fea000b800000 */
[----:B------:R-:W-:Y:S01]  /*2980*/  UIADD3 UR8, UPT, UPT, UR11, 0x2c10, URZ ;  /* 0x00002c100b087890 */ /* 0x000fe2000fffe0ff */
[----:B------:R-:W-:Y:S01]  /*2990*/  UMOV UR21, 0x40004040 ;  /* 0x4000404000157882 */ /* 0x000fe20000000000 */
[----:B------:R-:W-:Y:S01]  /*29a0*/  UMOV UR24, UR4 ;  /* 0x0000000400187c82 */ /* 0x000fe20008000000 */
[----:B------:R-:W-:Y:S01]  /*29b0*/  UMOV UR25, 0x80004020 ;  /* 0x8000402000197882 */ /* 0x000fe20000000000 */
[----:B------:R-:W-:Y:S01]  /*29c0*/  UMOV UR26, 0x0 ;  /* 0x00000000001a7882 */ /* 0x000fe20000000000 */
[----:B------:R-:W-:Y:S01]  /*29d0*/  UMOV UR27, 0x8048010 ;  /* 0x08048010001b7882 */ /* 0x000fe20000000000 */
[----:B------:R-:W-:Y:S01]  /*29e0*/  UMOV UR9, URZ ;  /* 0x000000ff00097c82 */ /* 0x000fe20008000000 */
[----:B------:R-:W-:Y:S01]  /*29f0*/  UMOV UR34, 0x0 ;  /* 0x0000000000227882 */ /* 0x000fe20000000000 */
[----:B------:R-:W-:Y:S01]  /*2a00*/  UMOV UR35, 0x8048010 ;  /* 0x0804801000237882 */ /* 0x000fe20000000000 */
[----:B------:R1:W-:Y:S01]  /*2a10*/  UTCHMMA gdesc[UR20], gdesc[UR24], tmem[UR13], tmem[UR26], idesc[UR27], !UPT ;  /* 0x00ff1a18140075ea */ /* 0x0003e2000f80000d */
[----:B------:R-:W-:Y:S01]  /*2a20*/  UMOV UR8, UR8 ;  /* 0x0000000800087c82 */ /* 0x000fe20008000000 */
[----:B------:R1:W-:Y:S01]  /*2a30*/  UTCHMMA gdesc[UR14], gdesc[UR16], tmem[UR13], tmem[UR34], idesc[UR35], UPT ;  /* 0x00ff22100e0075ea */ /* 0x0003e2000b80000d */
[----:B------:R1:W-:Y:S01]  /*2a40*/  UTCBAR [UR8], URZ ;  /* 0x000000ff080073e9 */ /* 0x0003e200080000ff */
[----:B------:R-:W-:-:S02]  /*2a50*/  NOP ;  /* 0x0000000000007918 */ /* 0x000fc40000000000 */
.L_x_16:
[----:B------:R-:W2:Y:S01]  /*2a60*/  SYNCS.PHASECHK.TRANS64.TRYWAIT P0, [UR11+0x2c10], RZ ;  /* 0x002c10ffff0075a7 */ /* 0x000ea2000800110b */
[----:B------:R-:W-:Y:S01]  /*2a70*/  IMAD.U32 R28, R12, -0x80000000, RZ ;  /* 0x800000000c1c7824 */ /* 0x000fe200078e00ff */
[----:B--2---:R-:W-:Y:S06]  /*2a80*/  @!P0 BRA `(.L_x_17) ;  /* 0x0000002800608947 */ /* 0x004fec0003800000 */
.L_x_25:
[----:B------:R-:W-:Y:S01]  /*2a90*/  BAR.SYNC.DEFER_BLOCKING 0x0 ;  /* 0x0000000000007b1d */ /* 0x000fe20000010000 */
[----:B------:R-:W-:-:S04]  /*2aa0*/  IMAD.WIDE R20, R47, 0x2, R58 ;  /* 0x000000022f147825 */ /* 0x000fc800078e023a */
[C---:B------:R-:W-:Y:S01]  /*2ab0*/  IMAD.WIDE R22, R47.reuse, 0x2, R56 ;  /* 0x000000022f167825 */ /* 0x040fe200078e0238 */
[----:B------:R-:W2:Y:S03]  /*2ac0*/  LDTM.x16 R4, tmem[UR12+0x20] ;  /* 0x0000200c000479ee */ /* 0x000ea60008240000 */
[----:B------:R-:W-:-:S04]  /*2ad0*/  IMAD.WIDE R24, R47, 0x2, R54 ;  /* 0x000000022f187825 */ /* 0x000fc800078e0236 */
[----:B------:R-:W-:Y:S01]  /*2ae0*/  IMAD.WIDE R26, R47, 0x2, R52 ;  /* 0x000000022f1a7825 */ /* 0x000fe200078e0234 */
[----:B------:R-:W2:Y:S01]  /*2af0*/  @!P6 SYNCS.CCTL.IV [UR11+0x2c10] ;  /* 0x002c1000ff00e9b1 */ /* 0x000ea2000800000b */
[----:B------:R-:W-:Y:S01]  /*2b00*/  NOP ;  /* 0x0000000000007918 */ /* 0x000fe20000000000 */
[----:B--2---:R-:W2:Y:S02]  /*2b10*/  SYNCS.PHASECHK.TRANS64.TRYWAIT P0, [UR31], R28 ;  /* 0x0000001cff0075a7 */ /* 0x004ea4000800111f */
[----:B--2---:R-:W-:Y:S05]  /*2b20*/  @!P0 BRA `(.L_x_18) ;  /* 0x0000002800448947 */ /* 0x004fea0003800000 */
.L_x_26:
[----:B------:R2:W3:Y:S04]  /*2b30*/  LDG.E.U16 R83, desc[UR28][R20.64] ;  /* 0x0000001c14537981 */ /* 0x0004e8000c1e1500 */
[----:B------:R4:W5:Y:S04]  /*2b40*/  LDG.E.U16 R85, desc[UR28][R22.64] ;  /* 0x0000001c16557981 */ /* 0x000968000c1e1500 */
[----:B------:R1:W5:Y:S04]  /*2b50*/  LDG.E.U16 R87, desc[UR28][R24.64] ;  /* 0x0000001c18577981 */ /* 0x000368000c1e1500 */
[----:B------:R0:W5:Y:S01]  /*2b60*/  LDG.E.U16 R89, desc[UR28][R26.64] ;  /* 0x0000001c1a597981 */ /* 0x000162000c1e1500 */
[----:B-1----:R-:W-:Y:S01]  /*2b70*/  UIADD3 UR21, UP6, UPT, UR6, 0x12, URZ ;  /* 0x0000001206157890 */ /* 0x002fe2000ffde0ff */
[----:B0-----:R-:W-:Y:S01]  /*2b80*/  FMUL R16, R16, UR33 ;  /* 0x0000002110107c20 */ /* 0x001fe20008400000 */
[----:B------:R-:W-:Y:S01]  /*2b90*/  UIADD3 UR24, UP2, UPT, UR6, 0x13, URZ ;  /* 0x0000001306187890 */ /* 0x000fe2000ff5e0ff */
[----:B------:R-:W-:Y:S01]  /*2ba0*/  FMUL R14, R14, UR33 ;  /* 0x000000210e0e7c20 */ /* 0x000fe20008400000 */
[----:B------:R-:W-:Y:S01]  /*2bb0*/  UIADD3.X UR23, UPT, UPT, URZ, UR7, URZ, UP6, !UPT ;  /* 0x00000007ff177290 */ /* 0x000fe2000b7fe4ff */
[----:B------:R-:W-:Y:S01]  /*2bc0*/  FMUL R10, R10, UR33 ;  /* 0x000000210a0a7c20 */ /* 0x000fe20008400000 */
[----:B------:R-:W-:Y:S01]  /*2bd0*/  UIADD3 UR35, UP6, UPT, UR6, 0x1f, URZ ;  /* 0x0000001f06237890 */ /* 0x000fe2000ffde0ff */
[----:B------:R-:W-:Y:S01]  /*2be0*/  FMUL R8, R8, UR33 ;  /* 0x0000002108087c20 */ /* 0x000fe20008400000 */
[----:B------:R-:W-:Y:S01]  /*2bf0*/  UIADD3 UR26, UP3, UPT, UR6, 0x14, URZ ;  /* 0x00000014061a7890 */ /* 0x000fe2000ff7e0ff */
[----:B------:R-:W-:Y:S01]  /*2c00*/  FMUL R7, R7, UR33 ;  /* 0x0000002107077c20 */ /* 0x000fe20008400000 */
[----:B------:R-:W-:Y:S01]  /*2c10*/  UIADD3.X UR39, UPT, UPT, URZ, UR7, URZ, UP6, !UPT ;  /* 0x00000007ff277290 */ /* 0x000fe2000b7fe4ff */
[----:B------:R-:W-:Y:S01]  /*2c20*/  FMUL R5, R5, UR33 ;  /* 0x0000002105057c20 */ /* 0x000fe20008400000 */
[----:B------:R-:W-:Y:S01]  /*2c30*/  UIADD3.X UR25, UPT, UPT, URZ, UR7, URZ, UP2, !UPT ;  /* 0x00000007ff197290 */ /* 0x000fe200097fe4ff */
[----:B------:R-:W-:Y:S01]  /*2c40*/  ISETP.LT.U32.AND P0, PT, R0, UR35, PT ;  /* 0x0000002300007c0c */ /* 0x000fe2000bf01070 */
[----:B------:R-:W-:Y:S01]  /*2c50*/  UIADD3.X UR27, UPT, UPT, URZ, UR7, URZ, UP3, !UPT ;  /* 0x00000007ff1b7290 */ /* 0x000fe20009ffe4ff */
[----:B------:R-:W-:Y:S01]  /*2c60*/  FMUL R6, R6, UR33 ;  /* 0x0000002106067c20 */ /* 0x000fe20008400000 */
[----:B------:R-:W-:Y:S01]  /*2c70*/  UIADD3 UR37, UP2, UPT, UR6, 0x1c, URZ ;  /* 0x0000001c06257890 */ /* 0x000fe2000ff5e0ff */
[----:B--2---:R-:W-:Y:S01]  /*2c80*/  MOV R20, UR39 ;  /* 0x0000002700147c02 */ /* 0x004fe20008000f00 */
[----:B------:R-:W-:Y:S01]  /*2c90*/  UIADD3 UR40, UP3, UPT, UR6, 0x1e, URZ ;  /* 0x0000001e06287890 */ /* 0x000fe2000ff7e0ff */
[----:B------:R-:W-:Y:S01]  /*2ca0*/  FMUL R4, R4, UR33 ;  /* 0x0000002104047c20 */ /* 0x000fe20008400000 */
[----:B------:R-:W-:Y:S01]  /*2cb0*/  UIADD3.X UR38, UPT, UPT, URZ, UR7, URZ, UP2, !UPT ;  /* 0x00000007ff267290 */ /* 0x000fe200097fe4ff */
[----:B------:R-:W-:Y:S01]  /*2cc0*/  ISETP.GT.U32.AND.EX P0, PT, R20, RZ, PT, P0 ;  /* 0x000000ff1400720c */ /* 0x000fe20003f04100 */
[----:B------:R-:W-:Y:S01]  /*2cd0*/  UIADD3.X UR41, UPT, UPT, URZ, UR7, URZ, UP3, !UPT ;  /* 0x00000007ff297290 */ /* 0x000fe20009ffe4ff */
[C---:B------:R-:W-:Y:S01]  /*2ce0*/  ISETP.LT.U32.AND P4, PT, R0.reuse, UR37, PT ;  /* 0x0000002500007c0c */ /* 0x040fe2000bf81070 */
[----:B------:R-:W-:Y:S01]  /*2cf0*/  UIADD3 UR39, UP6, UPT, UR6, 0x1a, URZ ;  /* 0x0000001a06277890 */ /* 0x000fe2000ffde0ff */
[----:B------:R-:W-:Y:S01]  /*2d00*/  ISETP.LT.U32.AND P2, PT, R0, UR40, PT ;  /* 0x0000002800007c0c */ /* 0x000fe2000bf41070 */
[----:B------:R-:W-:Y:S01]  /*2d10*/  UIADD3 UR35, UP3, UPT, UR6, 0x19, URZ ;  /* 0x0000001906237890 */ /* 0x000fe2000ff7e0ff */
[----:B------:R-:W-:Y:S01]  /*2d20*/  MOV R21, UR38 ;  /* 0x0000002600157c02 */ /* 0x000fe20008000f00 */
[----:B------:R-:W-:Y:S01]  /*2d30*/  UIADD3.X UR40, UPT, UPT, URZ, UR7, URZ, UP6, !UPT ;  /* 0x00000007ff287290 */ /* 0x000fe2000b7fe4ff */
[----:B------:R-:W-:Y:S01]  /*2d40*/  MOV R20, UR41 ;  /* 0x0000002900147c02 */ /* 0x000fe20008000f00 */
[----:B------:R-:W-:Y:S01]  /*2d50*/  UIADD3.X UR38, UPT, UPT, URZ, UR7, URZ, UP3, !UPT ;  /* 0x00000007ff267290 */ /* 0x000fe20009ffe4ff */
[----:B------:R-:W-:Y:S01]  /*2d60*/  ISETP.GT.U32.AND.EX P4, PT, R21, RZ, PT, P4 ;  /* 0x000000ff1500720c */ /* 0x000fe20003f84140 */
[----:B------:R-:W-:Y:S01]  /*2d70*/  UIADD3 UR8, UP5, UPT, UR6, 0x11, URZ ;  /* 0x0000001106087890 */ /* 0x000fe2000ffbe0ff */
[----:B------:R-:W-:Y:S01]  /*2d80*/  ISETP.GT.U32.AND.EX P2, PT, R20, RZ, PT, P2 ;  /* 0x000000ff1400720c */ /* 0x000fe20003f44120 */
[----:B------:R-:W-:Y:S01]  /*2d90*/  UIADD3 UR37, UP6, UPT, UR6, 0x18, URZ ;  /* 0x0000001806257890 */ /* 0x000fe2000ffde0ff */
[----:B------:R-:W-:Y:S01]  /*2da0*/  IMAD.U32 R20, RZ, RZ, UR40 ;  /* 0x00000028ff147e24 */ /* 0x000fe2000f8e00ff */
[C---:B------:R-:W-:Y:S01]  /*2db0*/  ISETP.LT.U32.AND P3, PT, R0.reuse, UR39, PT ;  /* 0x0000002700007c0c */ /* 0x040fe2000bf61070 */
[----:B------:R-:W-:Y:S01]  /*2dc0*/  UIADD3.X UR9, UPT, UPT, URZ, UR7, URZ, UP5, !UPT ;  /* 0x00000007ff097290 */ /* 0x000fe2000affe4ff */
[----:B------:R-:W-:Y:S01]  /*2dd0*/  MOV R21, UR38 ;  /* 0x0000002600157c02 */ /* 0x000fe20008000f00 */
[----:B------:R-:W-:Y:S01]  /*2de0*/  UIADD3.X UR38, UPT, UPT, URZ, UR7, URZ, UP6, !UPT ;  /* 0x00000007ff267290 */ /* 0x000fe2000b7fe4ff */
[----:B------:R-:W-:Y:S01]  /*2df0*/  ISETP.LT.U32.AND P1, PT, R0, UR35, PT ;  /* 0x0000002300007c0c */ /* 0x000fe2000bf21070 */
[----:B------:R-:W-:Y:S01]  /*2e00*/  UIADD3 UR34, UP5, UPT, UR6, 0x16, URZ ;  /* 0x0000001606227890 */ /* 0x000fe2000ffbe0ff */
[----:B------:R-:W-:Y:S01]  /*2e10*/  ISETP.GT.U32.AND.EX P3, PT, R20, RZ, PT, P3 ;  /* 0x000000ff1400720c */ /* 0x000fe20003f64130 */
[----:B------:R-:W-:Y:S01]  /*2e20*/  UIADD3 UR36, UP2, UPT, UR6, 0x17, URZ ;  /* 0x0000001706247890 */ /* 0x000fe2000ff5e0ff */
[----:B------:R-:W-:Y:S01]  /*2e30*/  ISETP.GT.U32.AND.EX P1, PT, R21, RZ, PT, P1 ;  /* 0x000000ff1500720c */ /* 0x000fe20003f24110 */
[----:B------:R-:W-:Y:S01]  /*2e40*/  UIADD3.X UR35, UPT, UPT, URZ, UR7, URZ, UP5, !UPT ;  /* 0x00000007ff237290 */ /* 0x000fe2000affe4ff */
[----:B------:R-:W-:Y:S01]  /*2e50*/  FSEL R21, R16, -INF , !P4 ;  /* 0xff80000010157808 */ /* 0x000fe20006000000 */
[----:B------:R-:W-:Y:S01]  /*2e60*/  UIADD3 UR31, UP4, UPT, UR6, 0x15, URZ ;  /* 0x00000015061f7890 */ /* 0x000fe2000ff9e0ff */
[----:B------:R-:W-:Y:S01]  /*2e70*/  ISETP.LT.U32.AND P4, PT, R0, UR37, PT ;  /* 0x0000002500007c0c */ /* 0x000fe2000bf81070 */
[----:B------:R-:W-:Y:S01]  /*2e80*/  UIADD3 UR39, UP3, UPT, UR6, 0x1b, URZ ;  /* 0x0000001b06277890 */ /* 0x000fe2000ff7e0ff */
[----:B------:R-:W-:Y:S01]  /*2e90*/  MOV R16, UR38 ;  /* 0x0000002600107c02 */ /* 0x000fe20008000f00 */
[----:B------:R-:W-:Y:S01]  /*2ea0*/  UIADD3 UR40, UP5, UPT, UR6, 0x1d, URZ ;  /* 0x0000001d06287890 */ /* 0x000fe2000ffbe0ff */
[----:B----4-:R-:W-:Y:S01]  /*2eb0*/  FSEL R23, R14, -INF , !P3 ;  /* 0xff8000000e177808 */ /* 0x010fe20005800000 */
[----:B------:R-:W-:Y:S01]  /*2ec0*/  FMUL R14, R13, UR33 ;  /* 0x000000210d0e7c20 */ /* 0x000fe20008400000 */
[----:B------:R-:W-:Y:S01]  /*2ed0*/  FMUL R13, R12, UR33 ;  /* 0x000000210c0d7c20 */ /* 0x000fe20008400000 */
[----:B------:R-:W-:Y:S01]  /*2ee0*/  ISETP.GT.U32.AND.EX P4, PT, R16, RZ, PT, P4 ;  /* 0x000000ff1000720c */ /* 0x000fe20003f84140 */
[----:B------:R-:W-:Y:S01]  /*2ef0*/  UIADD3.X UR37, UPT, UPT, URZ, UR7, URZ, UP3, !UPT ;  /* 0x00000007ff257290 */ /* 0x000fe20009ffe4ff */
[----:B------:R-:W-:Y:S01]  /*2f00*/  MOV R20, UR35 ;  /* 0x0000002300147c02 */ /* 0x000fe20008000f00 */
[----:B------:R-:W-:Y:S01]  /*2f10*/  UIADD3.X UR35, UPT, UPT, URZ, UR7, URZ, UP2, !UPT ;  /* 0x00000007ff237290 */ /* 0x000fe200097fe4ff */
[----:B------:R-:W-:Y:S01]  /*2f20*/  FSEL R12, R14, -INF , !P1 ;  /* 0xff8000000e0c7808 */ /* 0x000fe20004800000 */
[----:B------:R-:W-:Y:S01]  /*2f30*/  IMAD.U32 R14, RZ, RZ, UR27 ;  /* 0x0000001bff0e7e24 */ /* 0x000fe2000f8e00ff */
[C---:B------:R-:W-:Y:S01]  /*2f40*/  ISETP.LT.U32.AND P3, PT, R0.reuse, UR34, PT ;  /* 0x0000002200007c0c */ /* 0x040fe2000bf61070 */
[----:B------:R-:W-:Y:S01]  /*2f50*/  UIADD3 UR6, UP2, UPT, UR6, 0x10, URZ ;  /* 0x0000001006067890 */ /* 0x000fe2000ff5e0ff */
[C---:B------:R-:W-:Y:S01]  /*2f60*/  ISETP.LT.U32.AND P1, PT, R0.reuse, UR26, PT ;  /* 0x0000001a00007c0c */ /* 0x040fe2000bf21070 */
[----:B------:R-:W-:Y:S01]  /*2f70*/  UIADD3.X UR34, UPT, UPT, URZ, UR7, URZ, UP4, !UPT ;  /* 0x00000007ff227290 */ /* 0x000fe2000a7fe4ff */
[----:B------:R-:W-:Y:S01]  /*2f80*/  FSEL R13, R13, -INF , !P4 ;  /* 0xff8000000d0d7808 */ /* 0x000fe20006000000 */
[----:B------:R-:W-:Y:S01]  /*2f90*/  FMUL R9, R9, UR33 ;  /* 0x0000002109097c20 */ /* 0x000fe20008400000 */
[----:B------:R-:W-:Y:S01]  /*2fa0*/  ISETP.LT.U32.AND P4, PT, R0, UR24, PT ;  /* 0x0000001800007c0c */ /* 0x000fe2000bf81070 */
[----:B------:R-:W-:Y:S01]  /*2fb0*/  UIADD3.X UR24, UPT, UPT, URZ, UR7, URZ, UP5, !UPT ;  /* 0x00000007ff187290 */ /* 0x000fe2000affe4ff */
[----:B------:R-:W-:Y:S01]  /*2fc0*/  MOV R16, UR25 ;  /* 0x0000001900107c02 */ /* 0x000fe20008000f00 */
[----:B------:R-:W-:Y:S01]  /*2fd0*/  UIADD3.X UR7, UPT, UPT, URZ, UR7, URZ, UP2, !UPT ;  /* 0x00000007ff077290 */ /* 0x000fe200097fe4ff */
[----:B------:R-:W-:Y:S01]  /*2fe0*/  ISETP.GT.U32.AND.EX P3, PT, R20, RZ, PT, P3 ;  /* 0x000000ff1400720c */ /* 0x000fe20003f64130 */
[----:B------:R-:W-:Y:S01]  /*2ff0*/  FMUL R11, R11, UR33 ;  /* 0x000000210b0b7c20 */ /* 0x000fe20008400000 */
[----:B------:R-:W-:Y:S01]  /*3000*/  ISETP.GT.U32.AND.EX P1, PT, R14, RZ, PT, P1 ;  /* 0x000000ff0e00720c */ /* 0x000fe20003f24110 */
[----:B------:R-:W-:Y:S01]  /*3010*/  FMUL R15, R15, UR33 ;  /* 0x000000210f0f7c20 */ /* 0x000fe20008400000 */
[----:B------:R-:W-:Y:S01]  /*3020*/  ISETP.GT.U32.AND.EX P4, PT, R16, RZ, PT, P4 ;  /* 0x000000ff1000720c */ /* 0x000fe20003f84140 */
[----:B------:R-:W-:Y:S01]  /*3030*/  IMAD.U32 R14, RZ, RZ, UR7 ;  /* 0x00000007ff0e7e24 */ /* 0x000fe2000f8e00ff */
[----:B------:R-:W-:Y:S01]  /*3040*/  FSEL R25, R10, -INF , !P3 ;  /* 0xff8000000a197808 */ /* 0x000fe20005800000 */
[----:B------:R-:W-:Y:S01]  /*3050*/  FMUL R17, R17, UR33 ;  /* 0x0000002111117c20 */ /* 0x000fe20008400000 */
[----:B------:R-:W-:-:S02]  /*3060*/  FSEL R10, R8, -INF , !P1 ;  /* 0xff800000080a7808 */ /* 0x000fc40004800000 */
[C---:B------:R-:W-:Y:S02]  /*3070*/  ISETP.LT.U32.AND P1, PT, R0.reuse, UR8, PT ;  /* 0x0000000800007c0c */ /* 0x040fe4000bf21070 */
[----:B------:R-:W-:Y:S02]  /*3080*/  FSEL R29, R7, -INF , !P4 ;  /* 0xff800000071d7808 */ /* 0x000fe40006000000 */
[----:B------:R-:W-:Y:S02]  /*3090*/  MOV R8, UR9 ;  /* 0x0000000900087c02 */ /* 0x000fe40008000f00 */
[C---:B------:R-:W-:Y:S02]  /*30a0*/  ISETP.LT.U32.AND P3, PT, R0.reuse, UR21, PT ;  /* 0x0000001500007c0c */ /* 0x040fe4000bf61070 */
[----:B------:R-:W-:Y:S02]  /*30b0*/  ISETP.LT.U32.AND P4, PT, R0, UR6, PT ;  /* 0x0000000600007c0c */ /* 0x000fe4000bf81070 */
[----:B------:R-:W-:-:S02]  /*30c0*/  MOV R7, UR23 ;  /* 0x0000001700077c02 */ /* 0x000fc40008000f00 */
[----:B------:R-:W-:Y:S02]  /*30d0*/  ISETP.GT.U32.AND.EX P1, PT, R8, RZ, PT, P1 ;  /* 0x000000ff0800720c */ /* 0x000fe40003f24110 */
[----:B------:R-:W-:Y:S02]  /*30e0*/  ISETP.GT.U32.AND.EX P3, PT, R7, RZ, PT, P3 ;  /* 0x000000ff0700720c */ /* 0x000fe40003f64130 */
[----:B------:R-:W-:Y:S02]  /*30f0*/  ISETP.GT.U32.AND.EX P4, PT, R14, RZ, PT, P4 ;  /* 0x000000ff0e00720c */ /* 0x000fe40003f84140 */
[----:B------:R-:W-:Y:S02]  /*3100*/  FSEL R8, R5, -INF , !P1 ;  /* 0xff80000005087808 */ /* 0x000fe40004800000 */
[----:B------:R-:W-:Y:S02]  /*3110*/  FSEL R27, R6, -INF , !P3 ;  /* 0xff800000061b7808 */ /* 0x000fe40005800000 */
[----:B------:R-:W-:Y:S01]  /*3120*/  ISETP.LT.U32.AND P1, PT, R0, UR31, PT ;  /* 0x0000001f00007c0c */ /* 0x000fe2000bf21070 */
[----:B------:R-:W-:Y:S01]  /*3130*/  ULEA UR31, UR19, UR11, 0x3 ;  /* 0x0000000b131f7291 */ /* 0x000fe2000f8e18ff */
[----:B------:R-:W-:-:S02]  /*3140*/  MOV R7, UR34 ;  /* 0x0000002200077c02 */ /* 0x000fc40008000f00 */
[----:B------:R-:W-:Y:S01]  /*3150*/  FSEL R5, R4, -INF , !P4 ;  /* 0xff80000004057808 */ /* 0x000fe20006000000 */
[----:B------:R-:W-:Y:S01]  /*3160*/  UIADD3 UR31, UPT, UPT, UR31, 0x2c00, URZ ;  /* 0x00002c001f1f7890 */ /* 0x000fe2000fffe0ff */
[----:B------:R-:W-:Y:S02]  /*3170*/  ISETP.LT.U32.AND P3, PT, R0, UR36, PT ;  /* 0x0000002400007c0c */ /* 0x000fe4000bf61070 */
[----:B------:R-:W-:Y:S02]  /*3180*/  MOV R6, UR35 ;  /* 0x0000002300067c02 */ /* 0x000fe40008000f00 */
[----:B------:R-:W-:Y:S01]  /*3190*/  ISETP.GT.U32.AND.EX P1, PT, R7, RZ, PT, P1 ;  /* 0x000000ff0700720c */ /* 0x000fe20003f24110 */
[----:B------:R-:W-:Y:S01]  /*31a0*/  IMAD.U32 R7, RZ, RZ, UR37 ;  /* 0x00000025ff077e24 */ /* 0x000fe2000f8e00ff */
[----:B------:R-:W-:Y:S02]  /*31b0*/  FMNMX3 R4, R5, R8, R27, !PT ;  /* 0x0000000805047276 */ /* 0x000fe4000780001b */
[----:B------:R-:W-:-:S02]  /*31c0*/  ISETP.GT.U32.AND.EX P3, PT, R6, RZ, PT, P3 ;  /* 0x000000ff0600720c */ /* 0x000fc40003f64130 */
[----:B------:R-:W-:Y:S02]  /*31d0*/  FSEL R9, R9, -INF , !P1 ;  /* 0xff80000009097808 */ /* 0x000fe40004800000 */
[----:B------:R-:W-:Y:S02]  /*31e0*/  FMNMX3 R4, R4, R29, R10, !PT ;  /* 0x0000001d04047276 */ /* 0x000fe4000780000a */
[----:B------:R-:W-:Y:S02]  /*31f0*/  FSEL R11, R11, -INF , !P3 ;  /* 0xff8000000b0b7808 */ /* 0x000fe40005800000 */
[----:B------:R-:W-:Y:S02]  /*3200*/  ISETP.LT.U32.AND P3, PT, R0, UR39, PT ;  /* 0x0000002700007c0c */ /* 0x000fe4000bf61070 */
[----:B------:R-:W-:Y:S02]  /*3210*/  FMNMX3 R4, R4, R9, R25, !PT ;  /* 0x0000000904047276 */ /* 0x000fe40007800019 */
[----:B------:R-:W-:-:S02]  /*3220*/  ISETP.LT.U32.AND P1, PT, R0, UR40, PT ;  /* 0x0000002800007c0c */ /* 0x000fc4000bf21070 */
[----:B------:R-:W-:Y:S02]  /*3230*/  MOV R6, UR24 ;  /* 0x0000001800067c02 */ /* 0x000fe40008000f00 */
[----:B------:R-:W-:Y:S01]  /*3240*/  ISETP.GT.U32.AND.EX P3, PT, R7, RZ, PT, P3 ;  /* 0x000000ff0700720c */ /* 0x000fe20003f64130 */
[----:B------:R-:W-:Y:S01]  /*3250*/  FMUL R7, R18, UR33 ;  /* 0x0000002112077c20 */ /* 0x000fe20008400000 */
[----:B------:R-:W-:Y:S02]  /*3260*/  FMNMX3 R4, R4, R11, R13, !PT ;  /* 0x0000000b04047276 */ /* 0x000fe4000780000d */
[----:B------:R-:W-:Y:S01]  /*3270*/  ISETP.GT.U32.AND.EX P1, PT, R6, RZ, PT, P1 ;  /* 0x000000ff0600720c */ /* 0x000fe20003f24110 */
[----:B------:R-:W-:Y:S01]  /*3280*/  FMUL R6, R19, UR33 ;  /* 0x0000002113067c20 */ /* 0x000fe20008400000 */
[----:B------:R-:W-:Y:S02]  /*3290*/  FSEL R15, R15, -INF , !P3 ;  /* 0xff8000000f0f7808 */ /* 0x000fe40005800000 */
[----:B------:R-:W-:-:S02]  /*32a0*/  FMNMX3 R4, R4, R12, R23, !PT ;  /* 0x0000000c04047276 */ /* 0x000fc40007800017 */
[----:B------:R-:W-:Y:S02]  /*32b0*/  FSEL R7, R7, -INF , !P2 ;  /* 0xff80000007077808 */ /* 0x000fe40005000000 */
[----:B------:R-:W-:Y:S02]  /*32c0*/  FSEL R17, R17, -INF , !P1 ;  /* 0xff80000011117808 */ /* 0x000fe40004800000 */
[----:B------:R-:W-:Y:S02]  /*32d0*/  FMNMX3 R4, R4, R15, R21, !PT ;  /* 0x0000000f04047276 */ /* 0x000fe40007800015 */
[----:B------:R-:W-:Y:S02]  /*32e0*/  FSEL R6, R6, -INF , !P0 ;  /* 0xff80000006067808 */ /* 0x000fe40004000000 */
[----:B------:R-:W-:-:S04]  /*32f0*/  FMNMX3 R4, R4, R17, R7, !PT ;  /* 0x0000001104047276 */ /* 0x000fc80007800007 */
[----:B------:R-:W-:-:S05]  /*3300*/  FMNMX3 R74, R4, R6, R75, !PT ;  /* 0x00000006044a7276 */ /* 0x000fca000780004b */
[--C-:B------:R-:W-:Y:S01]  /*3310*/  FADD R5, R5, -R74.reuse ;  /* 0x8000004a05057221 */ /* 0x100fe20000000000 */
        /* <DEDUP_REMOVED lines=14> */
[----:B------:R-:W-:Y:S01]  /*3400*/  FADD R6, R6, -R74 ;  /* 0x8000004a06067221 */ /* 0x000fe20000000000 */
[----:B------:R-:W-:Y:S01]  /*3410*/  FMUL R4, R5, 1.4426950216293334961 ;  /* 0x3fb8aa3b05047820 */ /* 0x000fe20000400000 */
        /* <DEDUP_REMOVED lines=15> */
[----:B------:R-:W-:Y:S01]  /*3510*/  MUFU.EX2 R4, R4 ;  /* 0x0000000400047308 */ /* 0x000fe20000000800 */
[----:B------:R-:W-:-:S04]  /*3520*/  FADD R75, -R74, R75 ;  /* 0x0000004b4a4b7221 */ /* 0x000fc80000000100 */
[----:B------:R-:W-:-:S03]  /*3530*/  FMUL R75, R75, 1.4426950216293334961 ;  /* 0x3fb8aa3b4b4b7820 */ /* 0x000fc60000400000 */
[----:B------:R-:W0:Y:S08]  /*3540*/  MUFU.EX2 R5, R5 ;  /* 0x0000000500057308 */ /* 0x000e300000000800 */
[----:B------:R-:W-:Y:S08]  /*3550*/  MUFU.EX2 R79, R27 ;  /* 0x0000001b004f7308 */ /* 0x000ff00000000800 */
[----:B------:R-:W1:Y:S01]  /*3560*/  MUFU.EX2 R82, R29 ;  /* 0x0000001d00527308 */ /* 0x000e620000000800 */
[----:B0-----:R-:W-:Y:S01]  /*3570*/  F2FP.F16.F32.PACK_AB R36, R5, R4 ;  /* 0x000000040524723e */ /* 0x001fe200000000ff */
[----:B------:R-:W-:-:S06]  /*3580*/  FADD R84, R4, R5 ;  /* 0x0000000504547221 */ /* 0x000fcc0000000000 */
[----:B------:R-:W-:Y:S08]  /*3590*/  MUFU.EX2 R76, R10 ;  /* 0x0000000a004c7308 */ /* 0x000ff00000000800 */
[----:B------:R-:W0:Y:S01]  /*35a0*/  MUFU.EX2 R77, R9 ;  /* 0x00000009004d7308 */ /* 0x000e220000000800 */
[----:B-1----:R-:W-:Y:S01]  /*35b0*/  F2FP.F16.F32.PACK_AB R37, R82, R79 ;  /* 0x0000004f5225723e */ /* 0x002fe200000000ff */
[----:B------:R-:W-:-:S04]  /*35c0*/  FADD R79, R79, R84 ;  /* 0x000000544f4f7221 */ /* 0x000fc80000000000 */
[----:B------:R-:W-:Y:S02]  /*35d0*/  FADD R79, R82, R79 ;  /* 0x0000004f524f7221 */ /* 0x000fe40000000000 */
[----:B------:R-:W-:Y:S08]  /*35e0*/  MUFU.EX2 R78, R25 ;  /* 0x00000019004e7308 */ /* 0x000ff00000000800 */
[----:B------:R-:W1:Y:S01]  /*35f0*/  MUFU.EX2 R81, R11 ;  /* 0x0000000b00517308 */ /* 0x000e620000000800 */
[----:B0-----:R-:W-:Y:S01]  /*3600*/  F2FP.F16.F32.PACK_AB R38, R77, R76 ;  /* 0x0000004c4d26723e */ /* 0x001fe200000000ff */
[----:B------:R-:W-:-:S04]  /*3610*/  FADD R76, R76, R79 ;  /* 0x0000004f4c4c7221 */ /* 0x000fc80000000000 */
[----:B------:R-:W-:Y:S02]  /*3620*/  FADD R77, R77, R76 ;  /* 0x0000004c4d4d7221 */ /* 0x000fe40000000000 */
        /* <DEDUP_REMOVED lines=8> */
[----:B---3--:R0:W-:Y:S06]  /*36b0*/  STS.U16 [R44+UR11+0x2800], R83 ;  /* 0x002800532c007988 */ /* 0x0081ec000800040b */
[----:B------:R-:W-:Y:S01]  /*36c0*/  MUFU.EX2 R70, R21 ;  /* 0x0000001500467308 */ /* 0x000fe20000000800 */
[----:B-----5:R0:W-:Y:S04]  /*36d0*/  STS.U16 [R44+UR11+0x2900], R85 ;  /* 0x002900552c007988 */ /* 0x0201e8000800040b */
[----:B------:R0:W-:Y:S03]  /*36e0*/  STS.U16 [R44+UR11+0x2a00], R87 ;  /* 0x002a00572c007988 */ /* 0x0001e6000800040b */
[----:B------:R-:W2:Y:S01]  /*36f0*/  MUFU.EX2 R69, R17 ;  /* 0x0000001100457308 */ /* 0x000ea20000000800 */
[----:B-1----:R-:W-:Y:S01]  /*3700*/  F2FP.F16.F32.PACK_AB R41, R71, R72 ;  /* 0x000000484729723e */ /* 0x002fe200000000ff */
[----:B------:R0:W-:Y:S06]  /*3710*/  STS.U16 [R44+UR11+0x2b00], R89 ;  /* 0x002b00592c007988 */ /* 0x0001ec000800040b */
[----:B------:R-:W-:Y:S08]  /*3720*/  MUFU.EX2 R68, R7 ;  /* 0x0000000700447308 */ /* 0x000ff00000000800 */
[----:B------:R-:W1:Y:S01]  /*3730*/  MUFU.EX2 R51, R6 ;  /* 0x0000000600337308 */ /* 0x000e620000000800 */
[----:B--2---:R-:W-:-:S02]  /*3740*/  F2FP.F16.F32.PACK_AB R42, R69, R70 ;  /* 0x00000046452a723e */ /* 0x004fc400000000ff */
[----:B-1----:R-:W-:-:S04]  /*3750*/  F2FP.F16.F32.PACK_AB R43, R51, R68 ;  /* 0x00000044332b723e */ /* 0x002fc800000000ff */
[----:B------:R1:W-:Y:S01]  /*3760*/  STTM.x8 tmem[UR12+0x30], R36 ;  /* 0x00003024000079ed */ /* 0x0003e200081c000c */
[----:B------:R-:W2:Y:S02]  /*3770*/  FENCE.VIEW.ASYNC.T ;  /* 0x00000000000073c6 */ /* 0x000ea40000000200 */
[----:B--2---:R-:W-:Y:S06]  /*3780*/  BAR.SYNC.DEFER_BLOCKING 0x0 ;  /* 0x0000000000007b1d */ /* 0x004fec0000010000 */
[----:B------:R-:W2:Y:S01]  /*3790*/  LDTM.x32 R4, tmem[UR12] ;  /* 0x0000000c000479ee */ /* 0x000ea200082c0000 */
[----:B-1----:R-:W2:Y:S01]  /*37a0*/  MUFU.EX2 R37, R75 ;  /* 0x0000004b00257308 */ /* 0x002ea20000000800 */
[----:B------:R-:W-:Y:S01]  /*37b0*/  FADD R36, R80, R81 ;  /* 0x0000005150247221 */ /* 0x000fe20000000000 */
[----:B------:R-:W-:-:S03]  /*37c0*/  NOP ;  /* 0x0000000000007918 */ /* 0x000fc60000000000 */
[----:B------:R-:W-:-:S04]  /*37d0*/  FADD R73, R73, R36 ;  /* 0x0000002449497221 */ /* 0x000fc80000000000 */
[----:B------:R-:W-:-:S04]  /*37e0*/  FADD R72, R72, R73 ;  /* 0x0000004948487221 */ /* 0x000fc80000000000 */
[----:B------:R-:W-:Y:S01]  /*37f0*/  FADD R71, R71, R72 ;  /* 0x0000004847477221 */ /* 0x000fe20000000000 */
[C---:B--2---:R-:W-:Y:S01]  /*3800*/  FMUL R4, R37.reuse, R4 ;  /* 0x0000000425047220 */ /* 0x044fe20000400000 */
        /* <DEDUP_REMOVED lines=30> */
[----:B------:R-:W-:Y:S01]  /*39f0*/  FMUL R35, R37, R35 ;  /* 0x0000002325237220 */ /* 0x000fe20000400000 */
[----:B------:R-:W-:-:S03]  /*3a00*/  FADD R70, R70, R71 ;  /* 0x0000004746467221 */ /* 0x000fc60000000000 */
[----:B------:R1:W-:Y:S01]  /*3a10*/  STTM.x32 tmem[UR12], R4 ;  /* 0x00000004000079ed */ /* 0x0003e200082c000c */
[----:B------:R-:W2:Y:S02]  /*3a20*/  FENCE.VIEW.ASYNC.T ;  /* 0x00000000000073c6 */ /* 0x000ea40000000200 */
[----:B--2---:R-:W-:Y:S01]  /*3a30*/  BAR.SYNC.DEFER_BLOCKING 0x0 ;  /* 0x0000000000007b1d */ /* 0x004fe20000010000 */
[----:B------:R-:W-:-:S04]  /*3a40*/  FADD R69, R69, R70 ;  /* 0x0000004645457221 */ /* 0x000fc80000000000 */
[----:B------:R-:W-:-:S04]  /*3a50*/  FADD R68, R68, R69 ;  /* 0x0000004544447221 */ /* 0x000fc80000000000 */
[----:B------:R-:W-:Y:S01]  /*3a60*/  FADD R68, R51, R68 ;  /* 0x0000004433447221 */ /* 0x000fe20000000000 */
[----:B------:R2:W-:Y:S06]  /*3a70*/  MEMBAR.ALL.CTA ;  /* 0x0000000000007992 */ /* 0x0005ec0000008000 */
[----:B--2---:R-:W2:Y:S01]  /*3a80*/  FENCE.VIEW.ASYNC.S ;  /* 0x00000000000073c6 */ /* 0x004ea20000000000 */
[----:B-1----:R-:W-:Y:S01]  /*3a90*/  MOV R12, R3 ;  /* 0x00000003000c7202 */ /* 0x002fe20000000f00 */
[----:B--2---:R-:W-:Y:S06]  /*3aa0*/  BAR.SYNC.DEFER_BLOCKING 0x0 ;  /* 0x0000000000007b1d */ /* 0x004fec0000010000 */
[----:B0-----:R-:W-:Y:S05]  /*3ab0*/  BRA.U UP1, `(.L_x_19) ;  /* 0x0000000101247547 */ /* 0x001fea000b800000 */
[----:B------:R-:W-:Y:S01]  /*3ac0*/  UMOV UR8, UR31 ;  /* 0x0000001f00087c82 */ /* 0x000fe20008000000 */
[----:B------:R-:W-:Y:S01]  /*3ad0*/  UMOV UR9, URZ ;  /* 0x000000ff00097c82 */ /* 0x000fe20008000000 */
[----:B------:R-:W-:Y:S01]  /*3ae0*/  UMOV UR23, 0xc0004010 ;  /* 0xc000401000177882 */ /* 0x000fe20000000000 */
[----:B------:R-:W-:Y:S01]  /*3af0*/  UMOV UR24, 0x0 ;  /* 0x0000000000187882 */ /* 0x000fe20000000000 */
[----:B------:R-:W-:Y:S01]  /*3b00*/  UMOV UR25, 0x8080010 ;  /* 0x0808001000197882 */ /* 0x000fe20000000000 */
[----:B------:R-:W-:Y:S01]  /*3b10*/  UMOV UR8, UR8 ;  /* 0x0000000800087c82 */ /* 0x000fe20008000000 */
[----:B------:R0:W-:Y:S01]  /*3b20*/  UTCHMMA tmem[UR32], gdesc[UR22], tmem[UR30], tmem[UR24], idesc[UR25], UPT ;  /* 0x00ff1816200079ea */ /* 0x0001e2000b80001e */
[----:B------:R0:W-:Y:S01]  /*3b30*/  UTCBAR [UR8], URZ ;  /* 0x000000ff080073e9 */ /* 0x0001e200080000ff */
[----:B------:R-:W-:Y:S02]  /*3b40*/  NOP ;  /* 0x0000000000007918 */ /* 0x000fe40000000000 */
.L_x_19:
[----:B------:R-:W-:Y:S01]  /*3b50*/  ISETP.LE.U32.AND P0, PT, R50, UR6, PT ;  /* 0x0000000632007c0c */ /* 0x000fe2000bf03070 */
[----:B------:R-:W-:Y:S01]  /*3b60*/  UIADD3 UR19, UPT, UPT, UR19, 0x1, URZ ;  /* 0x0000000113137890 */ /* 0x000fe2000fffe0ff */
[----:B------:R-:W-:Y:S01]  /*3b70*/  MOV R4, UR7 ;  /* 0x0000000700047c02 */ /* 0x000fe20008000f00 */
[----:B------:R-:W-:Y:S01]  /*3b80*/  FFMA R46, R37, R46, R68 ;  /* 0x0000002e252e7223 */ /* 0x000fe20000000044 */
[----:B------:R-:W-:Y:S01]  /*3b90*/  IADD3 R47, PT, PT, R47, UR18, RZ ;  /* 0x000000122f2f7c10 */ /* 0x000fe2000fffe0ff */
[----:B------:R-:W-:Y:S01]  /*3ba0*/  UISETP.GT.AND UP2, UPT, UR19, 0x1, UPT ;  /* 0x000000011300788c */ /* 0x000fe2000bf44270 */
[----:B------:R-:W-:Y:S01]  /*3bb0*/  ISETP.GE.U32.AND.EX P0, PT, R4, RZ, PT, P0 ;  /* 0x000000ff0400720c */ /* 0x000fe20003f06100 */
[----:B------:R-:W-:Y:S01]  /*3bc0*/  IMAD.IADD R48, R49, 0x1, R48 ;  /* 0x0000000131307824 */ /* 0x000fe200078e0230 */
[----:B------:R-:W-:Y:S01]  /*3bd0*/  MOV R75, R74 ;  /* 0x0000004a004b7202 */ /* 0x000fe20000000f00 */
[----:B0-----:R-:W-:Y:S02]  /*3be0*/  USEL UR8, URZ, 0x1, !UP2 ;  /* 0x00000001ff087887 */ /* 0x001fe4000d000000 */
[----:B------:R-:W-:-:S04]  /*3bf0*/  USEL UR19, UR19, URZ, !UP2 ;  /* 0x000000ff13137287 */ /* 0x000fc8000d000000 */
[----:B------:R-:W-:-:S04]  /*3c00*/  LOP3.LUT R3, R3, UR8, RZ, 0x3c, !PT ;  /* 0x0000000803037c12 */ /* 0x000fc8000f8e3cff */
[----:B------:R-:W-:Y:S05]  /*3c10*/  @!P0 BRA `(.L_x_20) ;  /* 0xffffffe800fc8947 */ /* 0x000fea000383ffff */
[----:B------:R-:W-:Y:S02]  /*3c20*/  ISETP.GE.AND P0, PT, R45, 0x1, PT ;  /* 0x000000012d00780c */ /* 0x000fe40003f06270 */
[----:B------:R-:W-:-:S11]  /*3c30*/  MOV R75, R74 ;  /* 0x0000004a004b7202 */ /* 0x000fd60000000f00 */
[----:B------:R-:W-:Y:S05]  /*3c40*/  @!P0 BRA `(.L_x_15) ;  /* 0x0000000000108947 */ /* 0x000fea0003800000 */
[----:B------:R-:W-:-:S04]  /*3c50*/  SHF.L.U32 R2, R12, 0x1f, RZ ;  /* 0x0000001f0c027819 */ /* 0x000fc800000006ff */
[----:B------:R-:W0:Y:S02]  /*3c60*/  SYNCS.PHASECHK.TRANS64.TRYWAIT P0, [UR31], R2 ;  /* 0x00000002ff0075a7 */ /* 0x000e24000800111f */
[----:B0-----:R-:W-:Y:S05]  /*3c70*/  @!P0 BRA `(.L_x_21) ;  /* 0x0000001400fc8947 */ /* 0x001fea0003800000 */
.L_x_27:
[----:B------:R-:W-:-:S07]  /*3c80*/  IMAD.MOV.U32 R75, RZ, RZ, R74 ;  /* 0x000000ffff4b7224 */ /* 0x000fce00078e004a */
.L_x_15:
[C---:B------:R-:W-:Y:S01]  /*3c90*/  FMUL R2, R46.reuse, 8388608 ;  /* 0x4b0000002e027820 */ /* 0x040fe20000400000 */
[----:B------:R-:W-:Y:S01]  /*3ca0*/  BAR.SYNC.DEFER_BLOCKING 0x0 ;  /* 0x0000000000007b1d */ /* 0x000fe20000010000 */
[C---:B------:R-:W-:Y:S01]  /*3cb0*/  FSETP.GEU.AND P0, PT, R46.reuse, 1.175494350822287508e-38, PT ;  /* 0x008000002e00780b */ /* 0x040fe20003f0e000 */
[----:B-1----:R-:W-:Y:S01]  /*3cc0*/  HFMA2 R5, -RZ, RZ, 1.443359375, -0.2030029296875 ;  /* 0x3dc6b27fff057431 */ /* 0x002fe200000001ff */
[----:B------:R-:W-:Y:S02]  /*3cd0*/  FSETP.GEU.AND P2, PT, |R46|, 1.175494350822287508e-38, PT ;  /* 0x008000002e00780b */ /* 0x000fe40003f4e200 */
[----:B------:R-:W-:Y:S01]  /*3ce0*/  FSEL R40, R2, R46, !P0 ;  /* 0x0000002e02287208 */ /* 0x000fe20004000000 */
[----:B------:R-:W0:Y:S02]  /*3cf0*/  LDCU.64 UR4, c[0x0][0x3e0] ;  /* 0x00007c00ff0477ac */ /* 0x000e240008000a00 */
[----:B------:R-:W1:Y:S01]  /*3d00*/  LDC.64 R36, c[0x0][0x398] ;  /* 0x0000e600ff247b82 */ /* 0x000e620000000a00 */
[----:B------:R-:W-:-:S02]  /*3d10*/  IADD3 R2, PT, PT, R40, -0x3f3504f3, RZ ;  /* 0xc0cafb0d28027810 */ /* 0x000fc40007ffe0ff */
[----:B------:R-:W-:Y:S02]  /*3d20*/  ISETP.GE.U32.AND P3, PT, R40, 0x7f800000, PT ;  /* 0x7f8000002800780c */ /* 0x000fe40003f66070 */
[----:B------:R-:W-:Y:S02]  /*3d30*/  LOP3.LUT R3, R2, 0xff800000, RZ, 0xc0, !PT ;  /* 0xff80000002037812 */ /* 0x000fe400078ec0ff */
[C---:B------:R-:W-:Y:S02]  /*3d40*/  FSETP.NEU.AND P1, PT, R40.reuse, RZ, PT ;  /* 0x000000ff2800720b */ /* 0x040fe40003f2d000 */
[-C--:B------:R-:W-:Y:S02]  /*3d50*/  IADD3 R2, PT, PT, R40, -R3.reuse, RZ ;  /* 0x8000000328027210 */ /* 0x080fe40007ffe0ff */
[----:B------:R-:W-:-:S03]  /*3d60*/  I2FP.F32.S32 R3, R3 ;  /* 0x0000000300037245 */ /* 0x000fc60000201400 */
[----:B------:R-:W-:Y:S01]  /*3d70*/  FADD R38, R2, -1 ;  /* 0xbf80000002267421 */ /* 0x000fe20000000000 */
[----:B------:R-:W-:Y:S01]  /*3d80*/  FSEL R2, RZ, -23, P0 ;  /* 0xc1b80000ff027808 */ /* 0x000fe20000000000 */
[----:B------:R-:W2:Y:S02]  /*3d90*/  @!P6 SYNCS.CCTL.IV [UR11+0x2c00] ;  /* 0x002c0000ff00e9b1 */ /* 0x000ea4000800000b */
[----:B--2---:R-:W-:Y:S01]  /*3da0*/  BAR.SYNC.DEFER_BLOCKING 0x0 ;  /* 0x0000000000007b1d */ /* 0x004fe20000010000 */
[----:B------:R-:W-:Y:S01]  /*3db0*/  FFMA.FTZ R5, R38, R5, -0.16845393180847167969 ;  /* 0xbe2c7f3026057423 */ /* 0x000fe20000010005 */
[----:B------:R-:W-:Y:S01]  /*3dc0*/  FSETP.GT.AND P0, PT, |R46|, 8.50705917302346158658e+37, PT ;  /* 0x7e8000002e00780b */ /* 0x000fe20003f04200 */
[----:B------:R-:W-:Y:S01]  /*3dd0*/  FFMA.FTZ R2, R3, 1.1920928955078125e-07, R2 ;  /* 0x3400000003027823 */ /* 0x000fe20000010002 */
[----:B0-----:R-:W-:Y:S01]  /*3de0*/  UIMAD UR4, UR10, UR4, URZ ;  /* 0x000000040a0472a4 */ /* 0x001fe2000f8e02ff */
[----:B------:R-:W-:Y:S01]  /*3df0*/  FFMA.FTZ R5, R38, R5, 0.1716887056827545166 ;  /* 0x3e2fcf2a26057423 */ /* 0x000fe20000010005 */
[----:B------:R-:W-:-:S02]  /*3e00*/  IMAD R3, R0, UR5, RZ ;  /* 0x0000000500037c24 */ /* 0x000fc4000f8e02ff */
[----:B------:R-:W-:Y:S01]  /*3e10*/  USHF.L.U32 UR5, UR4, 0x1, URZ ;  /* 0x0000000104057899 */ /* 0x000fe200080006ff */
[----:B------:R-:W-:-:S04]  /*3e20*/  FFMA.FTZ R5, R38, R5, -0.17900948226451873779 ;  /* 0xbe374e4326057423 */ /* 0x000fc80000010005 */
[----:B------:R-:W-:Y:S02]  /*3e30*/  FFMA.FTZ R5, R38, R5, 0.20512372255325317383 ;  /* 0x3e520bf426057423 */ /* 0x000fe40000010005 */
[----:B------:R-:W-:Y:S02]  /*3e40*/  @P0 FMUL R46, R46, 0.25 ;  /* 0x3e8000002e2e0820 */ /* 0x000fe40000400000 */
[----:B------:R-:W-:Y:S02]  /*3e50*/  FFMA.FTZ R5, R38, R5, -0.24046532809734344482 ;  /* 0xbe763c8b26057423 */ /* 0x000fe40000010005 */
[----:B------:R-:W-:Y:S02]  /*3e60*/  @!P2 FMUL R46, R46, 16777216 ;  /* 0x4b8000002e2ea820 */ /* 0x000fe40000400000 */
[C---:B------:R-:W-:Y:S02]  /*3e70*/  FFMA.FTZ R5, R38.reuse, R5, 0.28857114911079406738 ;  /* 0x3e93bf9926057423 */ /* 0x040fe40000010005 */
[----:B------:R-:W0:Y:S01]  /*3e80*/  MUFU.RCP R91, R46 ;  /* 0x0000002e005b7308 */ /* 0x000e220000001000 */
[----:B------:R-:W2:Y:S01]  /*3e90*/  @!P6 SYNCS.CCTL.IV [UR11+0x2c08] ;  /* 0x002c0800ff00e9b1 */ /* 0x000ea2000800000b */
[----:B------:R-:W-:-:S04]  /*3ea0*/  FFMA.FTZ R5, R38, R5, -0.36067417263984680176 ;  /* 0xbeb8aa4926057423 */ /* 0x000fc80000010005 */
[----:B------:R-:W-:-:S04]  /*3eb0*/  FFMA.FTZ R5, R38, R5, 0.48089820146560668945 ;  /* 0x3ef6384a26057423 */ /* 0x000fc80000010005 */
[C---:B------:R-:W-:Y:S02]  /*3ec0*/  FFMA.FTZ R39, R38.reuse, R5, -0.72134751081466674805 ;  /* 0xbf38aa3b26277423 */ /* 0x040fe40000010005 */
[----:B------:R-:W3:Y:S01]  /*3ed0*/  LDTM.x32 R4, tmem[UR12] ;  /* 0x0000000c000479ee */ /* 0x000ee200082c0000 */
[----:B------:R-:W-:Y:S01]  /*3ee0*/  NOP ;  /* 0x0000000000007918 */ /* 0x000fe20000000000 */
[----:B------:R-:W-:-:S04]  /*3ef0*/  FMUL R39, R38, R39 ;  /* 0x0000002726277220 */ /* 0x000fc80000400000 */
[----:B------:R-:W-:-:S04]  /*3f00*/  FMUL R39, R38, R39 ;  /* 0x0000002726277220 */ /* 0x000fc80000400000 */
[----:B------:R-:W-:Y:S01]  /*3f10*/  FFMA.FTZ R39, R38, 1.4426950216293334961, R39 ;  /* 0x3fb8aa3b26277823 */ /* 0x000fe20000010027 */
[----:B------:R-:W-:-:S03]  /*3f20*/  @P3 IMAD.MOV.U32 R38, RZ, RZ, 0x7f800000 ;  /* 0x7f800000ff263424 */ /* 0x000fc600078e00ff */
[----:B------:R-:W-:Y:S01]  /*3f30*/  FADD R2, R2, R39 ;  /* 0x0000002702027221 */ /* 0x000fe20000000000 */
[C---:B------:R-:W-:Y:S01]  /*3f40*/  SHF.L.U32 R39, R3.reuse, 0x1, RZ ;  /* 0x0000000103277819 */ /* 0x040fe200000006ff */
[----:B------:R-:W-:Y:S01]  /*3f50*/  @P3 FFMA.FTZ R2, R40, R38, +INF ;  /* 0x7f80000028023423 */ /* 0x000fe20000010026 */
[----:B------:R-:W-:Y:S02]  /*3f60*/  IMAD.HI R38, R3, 0x2, RZ ;  /* 0x0000000203267827 */ /* 0x000fe400078e02ff */
[----:B-1----:R-:W-:Y:S01]  /*3f70*/  IADD3 R36, P3, P4, R39, UR5, R36 ;  /* 0x0000000527247c10 */ /* 0x002fe2000fc7e024 */
[----:B------:R-:W-:Y:S01]  /*3f80*/  UIMAD.WIDE UR4, UR4, 0x2, URZ ;  /* 0x00000002040478a5 */ /* 0x000fe2000f8e02ff */
[----:B------:R-:W1:Y:S01]  /*3f90*/  LDC R39, c[0x0][0x3e8] ;  /* 0x0000fa00ff277b82 */ /* 0x000e620000000800 */
[----:B------:R-:W-:Y:S01]  /*3fa0*/  FSEL R2, R2, -INF , P1 ;  /* 0xff80000002027808 */ /* 0x000fe20000800000 */
[----:B---3--:R-:W-:Y:S01]  /*3fb0*/  @P0 FMUL R4, R4, 0.25 ;  /* 0x3e80000004040820 */ /* 0x008fe20000400000 */
[----:B------:R-:W-:Y:S01]  /*3fc0*/  @P0 FMUL R5, R5, 0.25 ;  /* 0x3e80000005050820 */ /* 0x000fe20000400000 */
[----:B------:R-:W-:Y:S01]  /*3fd0*/  @P0 FMUL R16, R16, 0.25 ;  /* 0x3e80000010100820 */ /* 0x000fe20000400000 */
[----:B------:R-:W-:Y:S01]  /*3fe0*/  @P0 FMUL R17, R17, 0.25 ;  /* 0x3e80000011110820 */ /* 0x000fe20000400000 */
[----:B------:R-:W-:Y:S01]  /*3ff0*/  @P0 FMUL R11, R11, 0.25 ;  /* 0x3e8000000b0b0820 */ /* 0x000fe20000400000 */
[----:B------:R-:W-:Y:S01]  /*4000*/  @P0 FMUL R14, R14, 0.25 ;  /* 0x3e8000000e0e0820 */ /* 0x000fe20000400000 */
[----:B------:R-:W-:Y:S01]  /*4010*/  @!P2 FMUL R4, R4, 16777216 ;  /* 0x4b8000000404a820 */ /* 0x000fe20000400000 */
[----:B------:R-:W-:Y:S01]  /*4020*/  @!P2 FMUL R5, R5, 16777216 ;  /* 0x4b8000000505a820 */ /* 0x000fe20000400000 */
[----:B------:R-:W-:Y:S01]  /*4030*/  @!P2 FMUL R16, R16, 16777216 ;  /* 0x4b8000001010a820 */ /* 0x000fe20000400000 */
[----:B------:R-:W-:Y:S01]  /*4040*/  @!P2 FMUL R17, R17, 16777216 ;  /* 0x4b8000001111a820 */ /* 0x000fe20000400000 */
[----:B------:R-:W-:Y:S01]  /*4050*/  @P0 FMUL R6, R6, 0.25 ;  /* 0x3e80000006060820 */ /* 0x000fe20000400000 */
[----:B------:R-:W-:Y:S01]  /*4060*/  @P0 FMUL R7, R7, 0.25 ;  /* 0x3e80000007070820 */ /* 0x000fe20000400000 */
[----:B------:R-:W-:Y:S01]  /*4070*/  @!P2 FMUL R11, R11, 16777216 ;  /* 0x4b8000000b0ba820 */ /* 0x000fe20000400000 */
[----:B------:R-:W-:Y:S01]  /*4080*/  @P0 FMUL R12, R12, 0.25 ;  /* 0x3e8000000c0c0820 */ /* 0x000fe20000400000 */
[----:B------:R-:W-:Y:S01]  /*4090*/  @P0 FMUL R13, R13, 0.25 ;  /* 0x3e8000000d0d0820 */ /* 0x000fe20000400000 */
[----:B------:R-:W-:Y:S01]  /*40a0*/  @P0 FMUL R25, R25, 0.25 ;  /* 0x3e80000019190820 */ /* 0x000fe20000400000 */
[----:B------:R-:W-:Y:S01]  /*40b0*/  @!P2 FMUL R14, R14, 16777216 ;  /* 0x4b8000000e0ea820 */ /* 0x000fe20000400000 */
[C---:B0-----:R-:W-:Y:S01]  /*40c0*/  FMUL R4, R91.reuse, R4 ;  /* 0x000000045b047220 */ /* 0x041fe20000400000 */
[C---:B------:R-:W-:Y:S01]  /*40d0*/  FMUL R5, R91.reuse, R5 ;  /* 0x000000055b057220 */ /* 0x040fe20000400000 */
[C---:B------:R-:W-:Y:S01]  /*40e0*/  FMUL R16, R91.reuse, R16 ;  /* 0x000000105b107220 */ /* 0x040fe20000400000 */
[----:B------:R-:W-:Y:S01]  /*40f0*/  FMUL R17, R91, R17 ;  /* 0x000000115b117220 */ /* 0x000fe20000400000 */
[----:B------:R-:W-:Y:S01]  /*4100*/  @P0 FMUL R18, R18, 0.25 ;  /* 0x3e80000012120820 */ /* 0x000fe20000400000 */
[----:B------:R-:W-:Y:S01]  /*4110*/  @P0 FMUL R19, R19, 0.25 ;  /* 0x3e80000013130820 */ /* 0x000fe20000400000 */
[----:B------:R-:W-:Y:S01]  /*4120*/  @P0 FMUL R8, R8, 0.25 ;  /* 0x3e80000008080820 */ /* 0x000fe20000400000 */
[----:B------:R-:W-:Y:S01]  /*4130*/  @P0 FMUL R9, R9, 0.25 ;  /* 0x3e80000009090820 */ /* 0x000fe20000400000 */
[----:B------:R-:W-:Y:S01]  /*4140*/  @P0 FMUL R10, R10, 0.25 ;  /* 0x3e8000000a0a0820 */ /* 0x000fe20000400000 */
[----:B------:R-:W-:Y:S01]  /*4150*/  @P0 FMUL R27, R27, 0.25 ;  /* 0x3e8000001b1b0820 */ /* 0x000fe20000400000 */
[----:B------:R-:W-:Y:S01]  /*4160*/  @!P2 FMUL R6, R6, 16777216 ;  /* 0x4b8000000606a820 */ /* 0x000fe20000400000 */
[----:B------:R-:W-:Y:S01]  /*4170*/  @!P2 FMUL R7, R7, 16777216 ;  /* 0x4b8000000707a820 */ /* 0x000fe20000400000 */
[----:B------:R-:W-:Y:S01]  /*4180*/  FMUL R40, R91, R11 ;  /* 0x0000000b5b287220 */ /* 0x000fe20000400000 */
[----:B------:R-:W-:Y:S01]  /*4190*/  @!P2 FMUL R12, R12, 16777216 ;  /* 0x4b8000000c0ca820 */ /* 0x000fe20000400000 */
[----:B------:R-:W-:Y:S01]  /*41a0*/  @!P2 FMUL R13, R13, 16777216 ;  /* 0x4b8000000d0da820 */ /* 0x000fe20000400000 */
[----:B------:R-:W-:Y:S01]  /*41b0*/  @!P2 FMUL R25, R25, 16777216 ;  /* 0x4b8000001919a820 */ /* 0x000fe20000400000 */
[----:B------:R-:W-:Y:S01]  /*41c0*/  FMUL R11, R91, R14 ;  /* 0x0000000e5b0b7220 */ /* 0x000fe20000400000 */
[----:B------:R-:W-:Y:S01]  /*41d0*/  @P0 FMUL R20, R20, 0.25 ;  /* 0x3e80000014140820 */ /* 0x000fe20000400000 */
[----:B------:R-:W-:Y:S01]  /*41e0*/  @P0 FMUL R21, R21, 0.25 ;  /* 0x3e80000015150820 */ /* 0x000fe20000400000 */
[----:B------:R-:W-:Y:S01]  /*41f0*/  @P0 FMUL R26, R26, 0.25 ;  /* 0x3e8000001a1a0820 */ /* 0x000fe20000400000 */
[----:B------:R-:W-:Y:S01]  /*4200*/  F2FP.F16.F32.PACK_AB R14, R5, R4 ;  /* 0x00000004050e723e */ /* 0x000fe200000000ff */
[----:B------:R-:W-:Y:S01]  /*4210*/  @P0 FMUL R24, R24, 0.25 ;  /* 0x3e80000018180820 */ /* 0x000fe20000400000 */
[----:B------:R-:W-:Y:S01]  /*4220*/  @P0 FMUL R29, R29, 0.25 ;  /* 0x3e8000001d1d0820 */ /* 0x000fe20000400000 */
[----:B------:R-:W-:Y:S01]  /*4230*/  @!P2 FMUL R18, R18, 16777216 ;  /* 0x4b8000001212a820 */ /* 0x000fe20000400000 */
[----:B------:R-:W-:Y:S01]  /*4240*/  @!P2 FMUL R19, R19, 16777216 ;  /* 0x4b8000001313a820 */ /* 0x000fe20000400000 */
[----:B------:R-:W-:Y:S01]  /*4250*/  F2FP.F16.F32.PACK_AB R5, R17, R16 ;  /* 0x000000101105723e */ /* 0x000fe200000000ff */
[----:B------:R-:W-:Y:S01]  /*4260*/  @!P2 FMUL R8, R8, 16777216 ;  /* 0x4b8000000808a820 */ /* 0x000fe20000400000 */
[----:B------:R-:W-:Y:S01]  /*4270*/  @!P2 FMUL R9, R9, 16777216 ;  /* 0x4b8000000909a820 */ /* 0x000fe20000400000 */
[----:B------:R-:W-:Y:S01]  /*4280*/  @!P2 FMUL R10, R10, 16777216 ;  /* 0x4b8000000a0aa820 */ /* 0x000fe20000400000 */
[----:B------:R-:W-:Y:S01]  /*4290*/  @!P2 FMUL R27, R27, 16777216 ;  /* 0x4b8000001b1ba820 */ /* 0x000fe20000400000 */
[C---:B------:R-:W-:Y:S01]  /*42a0*/  FMUL R6, R91.reuse, R6 ;  /* 0x000000065b067220 */ /* 0x040fe20000400000 */
[----:B------:R-:W-:Y:S01]  /*42b0*/  FMUL R7, R91, R7 ;  /* 0x000000075b077220 */ /* 0x000fe20000400000 */
[----:B-1----:R-:W-:-:S02]  /*42c0*/  IMAD R16, R39, 0x30, RZ ;  /* 0x0000003027107824 */ /* 0x002fc400078e02ff */
[----:B------:R-:W-:Y:S01]  /*42d0*/  @P0 FMUL R28, R28, 0.25 ;  /* 0x3e8000001c1c0820 */ /* 0x000fe20000400000 */
[----:B------:R-:W-:Y:S01]  /*42e0*/  @P0 FMUL R33, R33, 0.25 ;  /* 0x3e80000021210820 */ /* 0x000fe20000400000 */
[C---:B------:R-:W-:Y:S01]  /*42f0*/  FMUL R12, R91.reuse, R12 ;  /* 0x0000000c5b0c7220 */ /* 0x040fe20000400000 */
[C---:B------:R-:W-:Y:S01]  /*4300*/  FMUL R13, R91.reuse, R13 ;  /* 0x0000000d5b0d7220 */ /* 0x040fe20000400000 */
[----:B------:R-:W-:Y:S01]  /*4310*/  FMUL R81, R91, R25 ;  /* 0x000000195b517220 */ /* 0x000fe20000400000 */
[----:B------:R-:W-:Y:S01]  /*4320*/  @!P2 FMUL R20, R20, 16777216 ;  /* 0x4b8000001414a820 */ /* 0x000fe20000400000 */
[----:B------:R-:W-:Y:S01]  /*4330*/  @!P2 FMUL R21, R21, 16777216 ;  /* 0x4b8000001515a820 */ /* 0x000fe20000400000 */
[----:B------:R-:W-:Y:S01]  /*4340*/  @!P2 FMUL R26, R26, 16777216 ;  /* 0x4b8000001a1aa820 */ /* 0x000fe20000400000 */
[----:B------:R-:W-:Y:S02]  /*4350*/  IMAD R25, R39, 0xc, RZ ;  /* 0x0000000c27197824 */ /* 0x000fe400078e02ff */
[----:B------:R-:W-:Y:S01]  /*4360*/  @P0 FMUL R15, R15, 0.25 ;  /* 0x3e8000000f0f0820 */ /* 0x000fe20000400000 */
[----:B------:R-:W-:Y:S01]  /*4370*/  @P0 FMUL R32, R32, 0.25 ;  /* 0x3e80000020200820 */ /* 0x000fe20000400000 */
[----:B------:R-:W-:Y:S01]  /*4380*/  @!P2 FMUL R24, R24, 16777216 ;  /* 0x4b8000001818a820 */ /* 0x000fe20000400000 */
[----:B------:R-:W-:Y:S01]  /*4390*/  @!P2 FMUL R29, R29, 16777216 ;  /* 0x4b8000001d1da820 */ /* 0x000fe20000400000 */
[C---:B------:R-:W-:Y:S01]  /*43a0*/  FMUL R18, R91.reuse, R18 ;  /* 0x000000125b127220 */ /* 0x040fe20000400000 */
[----:B------:R-:W-:Y:S01]  /*43b0*/  FMUL R19, R91, R19 ;  /* 0x000000135b137220 */ /* 0x000fe20000400000 */
[----:B------:R-:W-:-:S02]  /*43c0*/  IMAD R17, R39, 0x18, RZ ;  /* 0x0000001827117824 */ /* 0x000fc400078e02ff */
[----:B------:R-:W-:Y:S01]  /*43d0*/  @P0 FMUL R22, R22, 0.25 ;  /* 0x3e80000016160820 */ /* 0x000fe20000400000 */
[----:B------:R-:W-:Y:S01]  /*43e0*/  @P0 FMUL R23, R23, 0.25 ;  /* 0x3e80000017170820 */ /* 0x000fe20000400000 */
[----:B------:R-:W-:Y:S01]  /*43f0*/  @P0 FMUL R30, R30, 0.25 ;  /* 0x3e8000001e1e0820 */ /* 0x000fe20000400000 */
[----:B------:R-:W-:Y:S01]  /*4400*/  @P0 FMUL R31, R31, 0.25 ;  /* 0x3e8000001f1f0820 */ /* 0x000fe20000400000 */
[----:B------:R-:W-:Y:S01]  /*4410*/  @P0 FMUL R34, R34, 0.25 ;  /* 0x3e80000022220820 */ /* 0x000fe20000400000 */
[C---:B------:R-:W-:Y:S01]  /*4420*/  FMUL R8, R91.reuse, R8 ;  /* 0x000000085b087220 */ /* 0x040fe20000400000 */
[C---:B------:R-:W-:Y:S01]  /*4430*/  FMUL R9, R91.reuse, R9 ;  /* 0x000000095b097220 */ /* 0x040fe20000400000 */
[C---:B------:R-:W-:Y:S01]  /*4440*/  FMUL R3, R91.reuse, R10 ;  /* 0x0000000a5b037220 */ /* 0x040fe20000400000 */
[----:B------:R-:W-:Y:S01]  /*4450*/  FMUL R83, R91, R27 ;  /* 0x0000001b5b537220 */ /* 0x000fe20000400000 */
[----:B------:R-:W-:Y:S01]  /*4460*/  IADD3.X R37, PT, PT, R38, UR5, R37, P3, P4 ;  /* 0x0000000526257c10 */ /* 0x000fe20009fe8425 */
[----:B------:R-:W-:Y:S01]  /*4470*/  @P0 FMUL R35, R35, 0.25 ;  /* 0x3e80000023230820 */ /* 0x000fe20000400000 */
[----:B------:R-:W-:Y:S01]  /*4480*/  @!P2 FMUL R28, R28, 16777216 ;  /* 0x4b8000001c1ca820 */ /* 0x000fe20000400000 */
[----:B------:R-:W-:Y:S01]  /*4490*/  @!P2 FMUL R33, R33, 16777216 ;  /* 0x4b8000002121a820 */ /* 0x000fe20000400000 */
[----:B------:R-:W-:Y:S01]  /*44a0*/  F2FP.F16.F32.PACK_AB R10, R7, R6 ;  /* 0x00000006070a723e */ /* 0x000fe200000000ff */
[----:B------:R-:W-:Y:S01]  /*44b0*/  IMAD R27, R39, 0x6, RZ ;  /* 0x00000006271b7824 */ /* 0x000fe200078e02ff */
[----:B------:R-:W-:Y:S01]  /*44c0*/  IADD3 R16, P4, PT, R16, R36, RZ ;  /* 0x0000002410107210 */ /* 0x000fe20007f9e0ff */
[C---:B------:R-:W-:Y:S01]  /*44d0*/  FMUL R20, R91.reuse, R20 ;  /* 0x000000145b147220 */ /* 0x040fe20000400000 */
[C---:B------:R-:W-:Y:S01]  /*44e0*/  FMUL R21, R91.reuse, R21 ;  /* 0x000000155b157220 */ /* 0x040fe20000400000 */
[----:B------:R-:W-:Y:S01]  /*44f0*/  FMUL R82, R91, R26 ;  /* 0x0000001a5b527220 */ /* 0x000fe20000400000 */
[----:B------:R-:W-:Y:S01]  /*4500*/  F2FP.F16.F32.PACK_AB R7, R13, R12 ;  /* 0x0000000c0d07723e */ /* 0x000fe200000000ff */
[----:B------:R-:W-:Y:S01]  /*4510*/  @!P2 FMUL R15, R15, 16777216 ;  /* 0x4b8000000f0fa820 */ /* 0x000fe20000400000 */
[----:B------:R-:W-:Y:S01]  /*4520*/  @!P2 FMUL R32, R32, 16777216 ;  /* 0x4b8000002020a820 */ /* 0x000fe20000400000 */
[C---:B------:R-:W-:Y:S01]  /*4530*/  FMUL R80, R91.reuse, R24 ;  /* 0x000000185b507220 */ /* 0x040fe20000400000 */
[----:B------:R-:W-:Y:S01]  /*4540*/  FMUL R85, R91, R29 ;  /* 0x0000001d5b557220 */ /* 0x000fe20000400000 */
[----:B------:R-:W-:Y:S01]  /*4550*/  IMAD R12, R39, 0x14, RZ ;  /* 0x00000014270c7824 */ /* 0x000fe200078e02ff */
[----:B------:R-:W-:Y:S01]  /*4560*/  IADD3 R26, P3, PT, R25, R36, RZ ;  /* 0x00000024191a7210 */ /* 0x000fe20007f7e0ff */
[----:B------:R-:W-:Y:S01]  /*4570*/  @!P2 FMUL R22, R22, 16777216 ;  /* 0x4b8000001616a820 */ /* 0x000fe20000400000 */
[----:B------:R-:W-:Y:S01]  /*4580*/  @!P2 FMUL R23, R23, 16777216 ;  /* 0x4b8000001717a820 */ /* 0x000fe20000400000 */
[----:B------:R-:W-:Y:S01]  /*4590*/  @!P2 FMUL R30, R30, 16777216 ;  /* 0x4b8000001e1ea820 */ /* 0x000fe20000400000 */
[----:B------:R-:W-:Y:S01]  /*45a0*/  @!P2 FMUL R31, R31, 16777216 ;  /* 0x4b8000001f1fa820 */ /* 0x000fe20000400000 */
[----:B------:R-:W-:Y:S01]  /*45b0*/  @!P2 FMUL R34, R34, 16777216 ;  /* 0x4b8000002222a820 */ /* 0x000fe20000400000 */
[----:B------:R-:W-:Y:S01]  /*45c0*/  F2FP.F16.F32.PACK_AB R4, R19, R18 ;  /* 0x000000121304723e */ /* 0x000fe200000000ff */
[----:B------:R-:W-:Y:S01]  /*45d0*/  IMAD R29, R39, 0x24, RZ ;  /* 0x00000024271d7824 */ /* 0x000fe200078e02ff */
[----:B------:R-:W-:Y:S01]  /*45e0*/  IADD3 R24, P0, PT, R17, R36, RZ ;  /* 0x0000002411187210 */ /* 0x000fe20007f1e0ff */
[----:B------:R-:W-:Y:S01]  /*45f0*/  @!P2 FMUL R35, R35, 16777216 ;  /* 0x4b8000002323a820 */ /* 0x000fe20000400000 */
[C---:B------:R-:W-:Y:S01]  /*4600*/  FMUL R84, R91.reuse, R28 ;  /* 0x0000001c5b547220 */ /* 0x040fe20000400000 */
[----:B------:R-:W-:Y:S01]  /*4610*/  FMUL R89, R91, R33 ;  /* 0x000000215b597220 */ /* 0x000fe20000400000 */
[----:B------:R-:W-:Y:S01]  /*4620*/  F2FP.F16.F32.PACK_AB R9, R9, R8 ;  /* 0x000000080909723e */ /* 0x000fe200000000ff */
[----:B------:R-:W-:Y:S01]  /*4630*/  IMAD R19, R39, 0x3, RZ ;  /* 0x0000000327137824 */ /* 0x000fe200078e02ff */
[----:B------:R-:W-:Y:S01]  /*4640*/  LEA.HI.X.SX32 R17, R17, R37, 0x1, P4 ;  /* 0x0000002511117211 */ /* 0x000fe200020f0eff */
[----:B------:R-:W-:Y:S01]  /*4650*/  IMAD R33, R39, 0xa, RZ ;  /* 0x0000000a27217824 */ /* 0x000fe200078e02ff */
[----:B------:R-:W-:Y:S01]  /*4660*/  F2FP.F16.F32.PACK_AB R8, R40, R3 ;  /* 0x000000032808723e */ /* 0x000fe200000000ff */
[----:B------:R-:W-:Y:S01]  /*4670*/  FMUL R42, R91, R15 ;  /* 0x0000000f5b2a7220 */ /* 0x000fe20000400000 */
[----:B------:R-:W-:Y:S01]  /*4680*/  IADD3 R28, P4, PT, R27, R36, RZ ;  /* 0x000000241b1c7210 */ /* 0x000fe20007f9e0ff */
[----:B------:R-:W-:Y:S01]  /*4690*/  FMUL R88, R91, R32 ;  /* 0x000000205b587220 */ /* 0x000fe20000400000 */
[----:B------:R-:W-:Y:S01]  /*46a0*/  F2FP.F16.F32.PACK_AB R3, R21, R20 ;  /* 0x000000141503723e */ /* 0x000fe200000000ff */
[----:B------:R-:W-:Y:S01]  /*46b0*/  FMUL R78, R91, R22 ;  /* 0x000000165b4e7220 */ /* 0x000fe20000400000 */
[----:B------:R-:W-:Y:S01]  /*46c0*/  LEA.HI.X.SX32 R27, R27, R37, 0x1, P3 ;  /* 0x000000251b1b7211 */ /* 0x000fe200018f0eff */
[C---:B------:R-:W-:Y:S01]  /*46d0*/  FMUL R79, R91.reuse, R23 ;  /* 0x000000175b4f7220 */ /* 0x040fe20000400000 */
[C---:B------:R-:W-:Y:S01]  /*46e0*/  FMUL R86, R91.reuse, R30 ;  /* 0x0000001e5b567220 */ /* 0x040fe20000400000 */
[C---:B------:R-:W-:Y:S01]  /*46f0*/  FMUL R87, R91.reuse, R31 ;  /* 0x0000001f5b577220 */ /* 0x040fe20000400000 */
[----:B------:R-:W-:Y:S01]  /*4700*/  FMUL R90, R91, R34 ;  /* 0x000000225b5a7220 */ /* 0x000fe20000400000 */
[----:B------:R-:W-:Y:S01]  /*4710*/  IMAD R21, R39, 0x1c, RZ ;  /* 0x0000001c27157824 */ /* 0x000fe200078e02ff */
[-C--:B------:R-:W-:Y:S01]  /*4720*/  IADD3 R32, P3, PT, R12, R36.reuse, RZ ;  /* 0x000000240c207210 */ /* 0x080fe20007f7e0ff */
[----:B------:R-:W-:Y:S01]  /*4730*/  FMUL R91, R91, R35 ;  /* 0x000000235b5b7220 */ /* 0x000fe20000400000 */
[----:B------:R-:W-:Y:S01]  /*4740*/  IMAD R18, R39, 0x28, RZ ;  /* 0x0000002827127824 */ /* 0x000fe200078e02ff */
[-C--:B------:R-:W-:Y:S01]  /*4750*/  IADD3 R22, P6, PT, R29, R36.reuse, RZ ;  /* 0x000000241d167210 */ /* 0x080fe20007fde0ff */
[----:B------:R-:W-:Y:S01]  /*4760*/  IMAD R35, R39, 0x5, RZ ;  /* 0x0000000527237824 */ /* 0x000fe200078e02ff */
[----:B------:R-:W-:Y:S01]  /*4770*/  LEA.HI.X.SX32 R29, R19, R37, 0x1, P4 ;  /* 0x00000025131d7211 */ /* 0x000fe200020f0eff */
[----:B------:R-:W-:Y:S01]  /*4780*/  IMAD R43, R39, 0xe, RZ ;  /* 0x0000000e272b7824 */ /* 0x000fe200078e02ff */
[-C--:B------:R-:W-:Y:S01]  /*4790*/  IADD3 R34, P4, PT, R33, R36.reuse, RZ ;  /* 0x0000002421227210 */ /* 0x080fe20007f9e0ff */
[C---:B------:R-:W-:Y:S01]  /*47a0*/  IMAD R30, R39.reuse, 0x2c, RZ ;  /* 0x0000002c271e7824 */ /* 0x040fe200078e02ff */
[----:B------:R-:W-:Y:S01]  /*47b0*/  F2FP.F16.F32.PACK_AB R6, R42, R11 ;  /* 0x0000000b2a06723e */ /* 0x000fe200000000ff */
[----:B------:R-:W-:Y:S01]  /*47c0*/  IMAD R23, R39, 0x12, RZ ;  /* 0x0000001227177824 */ /* 0x000fe200078e02ff */
[-C--:B------:R-:W-:Y:S01]  /*47d0*/  LEA.HI.X.SX32 R33, R33, R37.reuse, 0x1, P3 ;  /* 0x0000002521217211 */ /* 0x080fe200018f0eff */
[----:B------:R-:W-:Y:S01]  /*47e0*/  IMAD R40, R39, 0x34, RZ ;  /* 0x0000003427287824 */ /* 0x000fe200078e02ff */
[-C--:B------:R-:W-:Y:S01]  /*47f0*/  IADD3 R42, P3, PT, R21, R36.reuse, RZ ;  /* 0x00000024152a7210 */ /* 0x080fe20007f7e0ff */
[C---:B------:R-:W-:Y:S01]  /*4800*/  IMAD R31, R39.reuse, 0x16, RZ ;  /* 0x00000016271f7824 */ /* 0x040fe200078e02ff */
[-C--:B------:R-:W-:Y:S01]  /*4810*/  IADD3 R18, P1, PT, R18, R36.reuse, RZ ;  /* 0x0000002412127210 */ /* 0x080fe20007f3e0ff */
[----:B------:R-:W-:Y:S01]  /*4820*/  IMAD R20, R39, 0x38, RZ ;  /* 0x0000003827147824 */ /* 0x000fe200078e02ff */
[-C--:B------:R-:W-:Y:S01]  /*4830*/  LEA.HI.X.SX32 R35, R35, R37.reuse, 0x1, P4 ;  /* 0x0000002523237211 */ /* 0x080fe200020f0eff */
        /* <DEDUP_REMOVED lines=8> */
[----:B------:R-:W-:Y:S01]  /*48c0*/  FFMA R2, R2, 0.69314718246459960938, R75 ;  /* 0x3f31721802027823 */ /* 0x000fe2000000004b */
        /* <DEDUP_REMOVED lines=15> */
[C---:B------:R-:W-:Y:S01]  /*49c0*/  IMAD R54, R39.reuse, 0x26, RZ ;  /* 0x0000002627367824 */ /* 0x040fe200078e02ff */
        /* <DEDUP_REMOVED lines=23> */
[C---:B------:R-:W-:Y:S01]  /*4b40*/  IMAD.SHL.U32 R11, R39.reuse, 0x8, RZ ;  /* 0x00000008270b7824 */ /* 0x040fe200078e00ff */
[C---:B------:R-:W-:Y:S01]  /*4b50*/  SHF.L.U32 R71, R39.reuse, 0x1, RZ ;  /* 0x0000000127477819 */ /* 0x040fe200000006ff */
[----:B------:R-:W-:Y:S01]  /*4b60*/  IMAD R12, R39, 0x1f, RZ ;  /* 0x0000001f270c7824 */ /* 0x000fe200078e02ff */
[-C--:B------:R-:W-:Y:S01]  /*4b70*/  IADD3 R54, P3, PT, R54, R36.reuse, RZ ;  /* 0x0000002436367210 */ /* 0x080fe20007f7e0ff */
[----:B------:R0:W-:Y:S01]  /*4b80*/  STG.E.U16 desc[UR28][R36.64], R14 ;  /* 0x0000000e24007986 */ /* 0x0001e2000c10151c */
[----:B------:R-:W-:Y:S01]  /*4b90*/  IADD3 R66, P1, PT, R77, R36, RZ ;  /* 0x000000244d427210 */ /* 0x000fe20007f3e0ff */
[----:B------:R-:W1:Y:S01]  /*4ba0*/  LDCU UR4, c[0x0][0x3ec] ;  /* 0x00007d80ff0477ac */ /* 0x000e620008000800 */
[----:B------:R-:W-:-:S02]  /*4bb0*/  LEA.HI.X.SX32 R53, R53, R37, 0x1, P6 ;  /* 0x0000002535357211 */ /* 0x000fc400030f0eff */
[-C--:B------:R-:W-:Y:S02]  /*4bc0*/  LEA.HI.X.SX32 R47, R47, R37.reuse, 0x1, P2 ;  /* 0x000000252f2f7211 */ /* 0x080fe400010f0eff */
[-C--:B------:R-:W-:Y:S02]  /*4bd0*/  IADD3 R58, P6, PT, R58, R36.reuse, RZ ;  /* 0x000000243a3a7210 */ /* 0x080fe40007fde0ff */
[-C--:B------:R-:W-:Y:S02]  /*4be0*/  IADD3 R64, P2, PT, R93, R36.reuse, RZ ;  /* 0x000000245d407210 */ /* 0x080fe40007f5e0ff */
[-C--:B------:R-:W-:Y:S02]  /*4bf0*/  LEA.HI.X.SX32 R69, R69, R37.reuse, 0x1, P4 ;  /* 0x0000002545457211 */ /* 0x080fe400020f0eff */
[----:B------:R-:W-:Y:S02]  /*4c00*/  LEA.HI.X.SX32 R63, R63, R37, 0x1, P0 ;  /* 0x000000253f3f7211 */ /* 0x000fe400000f0eff */
[----:B------:R-:W-:-:S02]  /*4c10*/  LEA R74, P4, R39, R36, 0x4 ;  /* 0x00000024274a7211 */ /* 0x000fc400078820ff */
[-C--:B------:R-:W-:Y:S02]  /*4c20*/  LEA.HI.X.SX32 R55, R55, R37.reuse, 0x1, P3 ;  /* 0x0000002537377211 */ /* 0x080fe400018f0eff */
[-C--:B------:R-:W-:Y:S01]  /*4c30*/  LEA.HI.X.SX32 R67, R67, R37.reuse, 0x1, P1 ;  /* 0x0000002543437211 */ /* 0x080fe200008f0eff */
[----:B-1----:R-:W-:Y:S01]  /*4c40*/  UIMAD UR4, UR10, UR4, URZ ;  /* 0x000000040a0472a4 */ /* 0x002fe2000f8e02ff */
[-C--:B------:R-:W-:Y:S02]  /*4c50*/  IADD3 R92, P0, PT, R71, R36.reuse, RZ ;  /* 0x00000024475c7210 */ /* 0x080fe40007f1e0ff */
[-C--:B------:R-:W-:Y:S01]  /*4c60*/  IADD3 R38, P3, PT, R73, R36.reuse, RZ ;  /* 0x0000002449267210 */ /* 0x080fe20007f7e0ff */
[----:B------:R-:W-:Y:S01]  /*4c70*/  USHF.L.U32 UR6, UR4, 0x2, URZ ;  /* 0x0000000204067899 */ /* 0x000fe200080006ff */
[----:B------:R-:W-:Y:S01]  /*4c80*/  LEA R70, P1, R39, R36, 0x2 ;  /* 0x0000002427467211 */ /* 0x000fe200078210ff */
[----:B------:R-:W-:Y:S01]  /*4c90*/  UIMAD.WIDE UR4, UR4, 0x4, URZ ;  /* 0x00000004040478a5 */ /* 0x000fe2000f8e02ff */
[----:B------:R-:W-:-:S02]  /*4ca0*/  LEA.HI.X.SX32 R59, R59, R37, 0x1, P6 ;  /* 0x000000253b3b7211 */ /* 0x000fc400030f0eff */
[-C--:B------:R-:W-:Y:S02]  /*4cb0*/  LEA.HI.X.SX32 R65, R65, R37.reuse, 0x1, P2 ;  /* 0x0000002541417211 */ /* 0x080fe400010f0eff */
[C---:B------:R-:W-:Y:S02]  /*4cc0*/  SHF.L.U32 R15, R39.reuse, 0x2, RZ ;  /* 0x00000002270f7819 */ /* 0x040fe400000006ff */
[C---:B------:R-:W-:Y:S02]  /*4cd0*/  SHF.L.U32 R13, R39.reuse, 0x4, RZ ;  /* 0x00000004270d7819 */ /* 0x040fe400000006ff */
[CC--:B------:R-:W-:Y:S02]  /*4ce0*/  LEA R72, P2, R39.reuse, R36.reuse, 0x3 ;  /* 0x0000002427487211 */ /* 0x0c0fe400078418ff */
[----:B------:R-:W-:Y:S02]  /*4cf0*/  LEA R76, P6, R39, R36, 0x5 ;  /* 0x00000024274c7211 */ /* 0x000fe400078c28ff */
[----:B------:R-:W-:-:S02]  /*4d00*/  LEA.HI.X.SX32 R75, R11, R37, 0x1, P4 ;  /* 0x000000250b4b7211 */ /* 0x000fc400020f0eff */
[-C--:B------:R-:W-:Y:S02]  /*4d10*/  LEA.HI.X.SX32 R93, R39, R37.reuse, 0x1, P0 ;  /* 0x00000025275d7211 */ /* 0x080fe400000f0eff */
[----:B------:R-:W-:Y:S02]  /*4d20*/  PRMT R11, R14, 0x7632, R11 ;  /* 0x000076320e0b7816 */ /* 0x000fe4000000000b */
[-C--:B------:R-:W-:Y:S02]  /*4d30*/  LEA.HI.X.SX32 R71, R71, R37.reuse, 0x1, P1 ;  /* 0x0000002547477211 */ /* 0x080fe400008f0eff */
[-C--:B------:R-:W-:Y:S01]  /*4d40*/  LEA.HI.X.SX32 R39, R12, R37.reuse, 0x1, P3 ;  /* 0x000000250c277211 */ /* 0x080fe200018f0eff */
[----:B------:R-:W-:Y:S01]  /*4d50*/  STG.E.U16 desc[UR28][R92.64], R11 ;  /* 0x0000000b5c007986 */ /* 0x000fe2000c10151c */
[----:B------:R-:W-:Y:S02]  /*4d60*/  PRMT R12, R10, 0x7632, R12 ;  /* 0x000076320a0c7816 */ /* 0x000fe4000000000c */
[-C--:B------:R-:W-:Y:S01]  /*4d70*/  LEA.HI.X.SX32 R73, R15, R37.reuse, 0x1, P2 ;  /* 0x000000250f497211 */ /* 0x080fe200010f0eff */
[----:B------:R1:W-:Y:S01]  /*4d80*/  STG.E.U16 desc[UR28][R70.64], R10 ;  /* 0x0000000a46007986 */ /* 0x0003e2000c10151c */
[----:B------:R-:W-:-:S02]  /*4d90*/  LEA.HI.X.SX32 R77, R13, R37, 0x1, P6 ;  /* 0x000000250d4d7211 */ /* 0x000fc400030f0eff */
[----:B------:R-:W-:Y:S01]  /*4da0*/  PRMT R13, R9, 0x7632, R13 ;  /* 0x00007632090d7816 */ /* 0x000fe2000000000d */
[----:B------:R3:W-:Y:S01]  /*4db0*/  STG.E.U16 desc[UR28][R28.64], R12 ;  /* 0x0000000c1c007986 */ /* 0x0007e2000c10151c */
[----:B0-----:R-:W-:Y:S02]  /*4dc0*/  PRMT R14, R8, 0x7632, R14 ;  /* 0x00007632080e7816 */ /* 0x001fe4000000000e */
[----:B------:R-:W-:Y:S01]  /*4dd0*/  F2FP.F16.F32.PACK_AB R78, R79, R78 ;  /* 0x0000004e4f4e723e */ /* 0x000fe200000000ff */
[----:B------:R0:W-:Y:S01]  /*4de0*/  STG.E.U16 desc[UR28][R72.64], R9 ;  /* 0x0000000948007986 */ /* 0x0001e2000c10151c */
[----:B------:R-:W-:Y:S02]  /*4df0*/  F2FP.F16.F32.PACK_AB R80, R81, R80 ;  /* 0x000000505150723e */ /* 0x000fe400000000ff */
[----:B------:R-:W-:Y:S01]  /*4e00*/  F2FP.F16.F32.PACK_AB R82, R83, R82 ;  /* 0x000000525352723e */ /* 0x000fe200000000ff */
[----:B------:R-:W-:Y:S01]  /*4e10*/  STG.E.U16 desc[UR28][R34.64], R13 ;  /* 0x0000000d22007986 */ /* 0x000fe2000c10151c */
[----:B-1----:R-:W-:-:S02]  /*4e20*/  PRMT R10, R7, 0x7632, R10 ;  /* 0x00007632070a7816 */ /* 0x002fc4000000000a */
[----:B------:R-:W-:Y:S01]  /*4e30*/  F2FP.F16.F32.PACK_AB R84, R85, R84 ;  /* 0x000000545554723e */ /* 0x000fe200000000ff */
[----:B------:R1:W-:Y:S01]  /*4e40*/  STG.E.U16 desc[UR28][R26.64], R8 ;  /* 0x000000081a007986 */ /* 0x0003e2000c10151c */
[----:B---3--:R-:W-:Y:S02]  /*4e50*/  PRMT R28, R5, 0x7632, R28 ;  /* 0x00007632051c7816 */ /* 0x008fe4000000001c */
[----:B------:R-:W-:Y:S01]  /*4e60*/  PRMT R29, R80, 0x7632, R29 ;  /* 0x00007632501d7816 */ /* 0x000fe2000000001d */
[----:B------:R-:W-:Y:S01]  /*4e70*/  STG.E.U16 desc[UR28][R44.64], R14 ;  /* 0x0000000e2c007986 */ /* 0x000fe2000c10151c */
[----:B0-----:R-:W-:Y:S02]  /*4e80*/  PRMT R9, R6, 0x7632, R9 ;  /* 0x0000763206097816 */ /* 0x001fe40000000009 */
[----:B------:R-:W-:Y:S01]  /*4e90*/  F2FP.F16.F32.PACK_AB R86, R87, R86 ;  /* 0x000000565756723e */ /* 0x000fe200000000ff */
[----:B------:R0:W-:Y:S01]  /*4ea0*/  STG.E.U16 desc[UR28][R74.64], R7 ;  /* 0x000000074a007986 */ /* 0x0001e2000c10151c */
[----:B------:R-:W-:-:S02]  /*4eb0*/  F2FP.F16.F32.PACK_AB R88, R89, R88 ;  /* 0x000000585958723e */ /* 0x000fc400000000ff */
[----:B------:R-:W-:Y:S01]  /*4ec0*/  F2FP.F16.F32.PACK_AB R90, R91, R90 ;  /* 0x0000005a5b5a723e */ /* 0x000fe200000000ff */
[----:B------:R-:W-:Y:S01]  /*4ed0*/  STG.E.U16 desc[UR28][R48.64], R10 ;  /* 0x0000000a30007986 */ /* 0x000fe2000c10151c */
[----:B-1----:R-:W-:Y:S02]  /*4ee0*/  PRMT R27, R78, 0x7632, R27 ;  /* 0x000076324e1b7816 */ /* 0x002fe4000000001b */
[----:B------:R-:W-:Y:S01]  /*4ef0*/  PRMT R34, R88, 0x7632, R34 ;  /* 0x0000763258227816 */ /* 0x000fe20000000022 */
[----:B------:R1:W-:Y:S01]  /*4f00*/  STG.E.U16 desc[UR28][R32.64], R6 ;  /* 0x0000000620007986 */ /* 0x0003e2000c10151c */
[----:B0-----:R-:W-:-:S03]  /*4f10*/  PRMT R7, R4, 0x7632, R7 ;  /* 0x0000763204077816 */ /* 0x001fc60000000007 */
[----:B------:R-:W-:Y:S04]  /*4f20*/  STG.E.U16 desc[UR28][R52.64], R9 ;  /* 0x0000000934007986 */ /* 0x000fe8000c10151c */
[----:B------:R0:W-:Y:S01]  /*4f30*/  STG.E.U16 desc[UR28][R24.64], R5 ;  /* 0x0000000518007986 */ /* 0x0001e2000c10151c */
[----:B-1----:R-:W-:-:S03]  /*4f40*/  PRMT R32, R84, 0x7632, R32 ;  /* 0x0000763254207816 */ /* 0x002fc60000000020 */
[----:B------:R-:W-:Y:S01]  /*4f50*/  STG.E.U16 desc[UR28][R56.64], R28 ;  /* 0x0000001c38007986 */ /* 0x000fe2000c10151c */
[----:B------:R-:W-:-:S03]  /*4f60*/  PRMT R33, R86, 0x7632, R33 ;  /* 0x0000763256217816 */ /* 0x000fc60000000021 */
[----:B------:R-:W-:Y:S04]  /*4f70*/  STG.E.U16 desc[UR28][R42.64], R4 ;  /* 0x000000042a007986 */ /* 0x000fe8000c10151c */
[----:B------:R1:W-:Y:S01]  /*4f80*/  STG.E.U16 desc[UR28][R60.64], R7 ;  /* 0x000000073c007986 */ /* 0x0003e2000c10151c */
[----:B0-----:R-:W-:Y:S02]  /*4f90*/  PRMT R25, R3, 0x7632, R25 ;  /* 0x0000763203197816 */ /* 0x001fe40000000019 */
[C---:B------:R-:W-:Y:S01]  /*4fa0*/  SHF.L.U32 R5, R0.reuse, 0x2, RZ ;  /* 0x0000000200057819 */ /* 0x040fe200000006ff */
[----:B------:R0:W-:Y:S01]  /*4fb0*/  STG.E.U16 desc[UR28][R76.64], R3 ;  /* 0x000000034c007986 */ /* 0x0001e2000c10151c */
[----:B------:R-:W-:-:S03]  /*4fc0*/  IMAD.HI R0, R0, 0x4, RZ ;  /* 0x0000000400007827 */ /* 0x000fc600078e02ff */
[----:B------:R-:W-:Y:S01]  /*4fd0*/  STG.E.U16 desc[UR28][R50.64], R25 ;  /* 0x0000001932007986 */ /* 0x000fe2000c10151c */
[----:B-1----:R-:W1:Y:S03]  /*4fe0*/  LDC.64 R6, c[0x0][0x3a0] ;  /* 0x0000e800ff067b82 */ /* 0x002e660000000a00 */
[----:B------:R-:W-:Y:S01]  /*4ff0*/  STG.E.U16 desc[UR28][R22.64], R78 ;  /* 0x0000004e16007986 */ /* 0x000fe2000c10151c */
[----:B0-----:R-:W-:-:S03]  /*5000*/  PRMT R3, R82, 0x7632, R3 ;  /* 0x0000763252037816 */ /* 0x001fc60000000003 */
[----:B------:R-:W-:Y:S04]  /*5010*/  STG.E.U16 desc[UR28][R54.64], R27 ;  /* 0x0000001b36007986 */ /* 0x000fe8000c10151c */
[----:B------:R0:W-:Y:S04]  /*5020*/  STG.E.U16 desc[UR28][R18.64], R80 ;  /* 0x0000005012007986 */ /* 0x0001e8000c10151c */
[----:B------:R3:W-:Y:S04]  /*5030*/  STG.E.U16 desc[UR28][R58.64], R29 ;  /* 0x0000001d3a007986 */ /* 0x0007e8000c10151c */
[----:B------:R3:W-:Y:S04]  /*5040*/  STG.E.U16 desc[UR28][R30.64], R82 ;  /* 0x000000521e007986 */ /* 0x0007e8000c10151c */
[----:B------:R3:W-:Y:S01]  /*5050*/  STG.E.U16 desc[UR28][R62.64], R3 ;  /* 0x000000033e007986 */ /* 0x0007e2000c10151c */
[----:B0-----:R-:W-:-:S02]  /*5060*/  PRMT R19, R90, 0x7632, R19 ;  /* 0x000076325a137816 */ /* 0x001fc40000000013 */
[----:B-1----:R-:W-:Y:S01]  /*5070*/  IADD3 R4, P0, P1, R5, UR6, R6 ;  /* 0x0000000605047c10 */ /* 0x002fe2000f91e006 */
[----:B------:R3:W-:Y:S03]  /*5080*/  STG.E.U16 desc[UR28][R16.64], R84 ;  /* 0x0000005410007986 */ /* 0x0007e6000c10151c */
[----:B------:R-:W-:Y:S01]  /*5090*/  IADD3.X R5, PT, PT, R0, UR5, R7, P0, P1 ;  /* 0x0000000500057c10 */ /* 0x000fe200087e2407 */
[----:B------:R3:W-:Y:S04]  /*50a0*/  STG.E.U16 desc[UR28][R64.64], R32 ;  /* 0x0000002040007986 */ /* 0x0007e8000c10151c */
[----:B------:R3:W-:Y:S04]  /*50b0*/  STG.E.U16 desc[UR28][R40.64], R86 ;  /* 0x0000005628007986 */ /* 0x0007e8000c10151c */
[----:B------:R3:W-:Y:S04]  /*50c0*/  STG.E.U16 desc[UR28][R66.64], R33 ;  /* 0x0000002142007986 */ /* 0x0007e8000c10151c */
[----:B------:R3:W-:Y:S04]  /*50d0*/  STG.E.U16 desc[UR28][R20.64], R88 ;  /* 0x0000005814007986 */ /* 0x0007e8000c10151c */
[----:B------:R3:W-:Y:S04]  /*50e0*/  STG.E.U16 desc[UR28][R68.64], R34 ;  /* 0x0000002244007986 */ /* 0x0007e8000c10151c */
[----:B------:R3:W-:Y:S04]  /*50f0*/  STG.E.U16 desc[UR28][R46.64], R90 ;  /* 0x0000005a2e007986 */ /* 0x0007e8000c10151c */
[----:B------:R3:W-:Y:S04]  /*5100*/  STG.E.U16 desc[UR28][R38.64], R19 ;  /* 0x0000001326007986 */ /* 0x0007e8000c10151c */
[----:B------:R3:W-:Y:S01]  /*5110*/  STG.E desc[UR28][R4.64], R2 ;  /* 0x0000000204007986 */ /* 0x0007e2000c10191c */
[----:B--2---:R-:W-:Y:S06]  /*5120*/  BAR.SYNC.DEFER_BLOCKING 0x0 ;  /* 0x0000000000007b1d */ /* 0x004fec0000010000 */
[----:B------:R-:W-:Y:S05]  /*5130*/  @P5 BRA `(.L_x_22) ;  /* 0x0000000000a05947 */ /* 0x000fea0003800000 */
[----:B------:R-:W0:Y:S01]  /*5140*/  S2UR UR5, SR_CgaCtaId ;  /* 0x00000000000579c3 */ /* 0x000e220000008800 */
[----:B------:R-:W-:Y:S01]  /*5150*/  NOP ;  /* 0x0000000000007918 */ /* 0x000fe20000000000 */
[----:B------:R-:W-:Y:S01]  /*5160*/  UMOV UR4, 0x50 ;  /* 0x0000005000047882 */ /* 0x000fe20000000000 */
[----:B------:R-:W-:Y:S01]  /*5170*/  MOV R0, UR30 ;  /* 0x0000001e00007c02 */ /* 0x000fe20008000f00 */
[----:B---3--:R-:W-:Y:S01]  /*5180*/  IMAD.MOV.U32 R3, RZ, RZ, 0x3 ;  /* 0x00000003ff037424 */ /* 0x008fe200078e00ff */
[----:B------:R-:W-:Y:S02]  /*5190*/  MOV R7, 0x1 ;  /* 0x0000000100077802 */ /* 0x000fe40000000f00 */
[----:B------:R-:W-:-:S04]  /*51a0*/  LOP3.LUT R0, R0, 0xffff, RZ, 0xc0, !PT ;  /* 0x0000ffff00007812 */ /* 0x000fc800078ec0ff */
[----:B------:R-:W-:-:S04]  /*51b0*/  SHF.R.U32.HI R0, RZ, 0x5, R0 ;  /* 0x00000005ff007819 */ /* 0x000fc80000011600 */
[----:B------:R-:W-:Y:S02]  /*51c0*/  IADD3 R2, PT, PT, R0, 0x10, RZ ;  /* 0x0000001000027810 */ /* 0x000fe40007ffe0ff */
[----:B------:R-:W-:Y:S01]  /*51d0*/  SHF.L.U32 R0, R3, R0, RZ ;  /* 0x0000000003007219 */ /* 0x000fe200000006ff */
[----:B0-----:R-:W-:Y:S01]  /*51e0*/  ULEA UR6, UR5, UR4, 0x18 ;  /* 0x0000000405067291 */ /* 0x001fe2000f8ec0ff */
[----:B------:R-:W-:-:S04]  /*51f0*/  SHF.L.U32 R3, R7, R2, RZ ;  /* 0x0000000207037219 */ /* 0x000fc800000006ff */
[----:B------:R-:W-:-:S04]  /*5200*/  LOP3.LUT R0, R3, R0, RZ, 0xfc, !PT ;  /* 0x0000000003007212 */ /* 0x000fc800078efcff */
[----:B------:R-:W0:Y:S01]  /*5210*/  LDS R5, [UR6] ;  /* 0x00000006ff057984 */ /* 0x000e220008000800 */
[C---:B------:R-:W-:Y:S02]  /*5220*/  LOP3.LUT R2, R0.reuse, 0xffff, RZ, 0xc0, !PT ;  /* 0x0000ffff00027812 */ /* 0x040fe400078ec0ff */
[----:B0-----:R-:W-:-:S04]  /*5230*/  LOP3.LUT R3, R0, 0xffff, R5, 0x80, !PT ;  /* 0x0000ffff00037812 */ /* 0x001fc800078e8005 */
[----:B------:R-:W-:-:S13]  /*5240*/  ISETP.NE.AND P0, PT, R3, R2, PT ;  /* 0x000000020300720c */ /* 0x000fda0003f05270 */
[----:B------:R-:W-:Y:S05]  /*5250*/  @P0 BRA `(.L_x_23) ;  /* 0x0000000000500947 */ /* 0x000fea0003800000 */
[----:B------:R-:W-:Y:S02]  /*5260*/  SHF.R.U32.HI R5, RZ, 0x10, R5 ;  /* 0x00000010ff057819 */ /* 0x000fe40000011605 */
[----:B------:R-:W-:-:S04]  /*5270*/  SHF.R.U32.HI R2, RZ, 0x10, R0 ;  /* 0x00000010ff027819 */ /* 0x000fc80000011600 */
[----:B------:R-:W-:-:S04]  /*5280*/  LOP3.LUT R5, R5, R2, RZ, 0xc0, !PT ;  /* 0x0000000205057212 */ /* 0x000fc800078ec0ff */
[----:B------:R-:W-:-:S13]  /*5290*/  ISETP.NE.AND P0, PT, R5, R2, PT ;  /* 0x000000020500720c */ /* 0x000fda0003f05270 */
[----:B------:R-:W-:Y:S05]  /*52a0*/  @P0 BRA `(.L_x_24) ;  /* 0x0000000000300947 */ /* 0x000fea0003800000 */
[----:B------:R-:W-:Y:S01]  /*52b0*/  R2UR UR4, R0 ;  /* 0x00000000000472ca */ /* 0x000fe200000e0000 */
[----:B------:R-:W-:Y:S01]  /*52c0*/  VOTEU.ANY UR5, UPT, PT ;  /* 0x0000000000057886 */ /* 0x000fe200038e0100 */
[----:B------:R-:W0:Y:S01]  /*52d0*/  S2R R0, SR_LANEID ;  /* 0x0000000000007919 */ /* 0x000e220000000000 */
[----:B------:R-:W-:-:S10]  /*52e0*/  UFLO.U32 UR5, UR5 ;  /* 0x00000005000572bd */ /* 0x000fd400080e0000 */
[----:B------:R-:W-:-:S06]  /*52f0*/  ULOP3.LUT UR4, URZ, UR4, URZ, 0x33, !UPT ;  /* 0x00000004ff047292 */ /* 0x000fcc000f8e33ff */
[----:B------:R-:W-:-:S04]  /*5300*/  MOV R2, UR4 ;  /* 0x0000000400027c02 */ /* 0x000fc80008000f00 */
[----:B------:R-:W1:Y:S02]  /*5310*/  REDUX UR7, R2 ;  /* 0x00000000020773c4 */ /* 0x000e640000000000 */
[----:B------:R2:W-:Y:S01]  /*5320*/  UTCATOMSWS.AND URZ, UR4 ;  /* 0x0000000400ff79e3 */ /* 0x0005e20008000000 */
[----:B0-----:R-:W-:Y:S01]  /*5330*/  ISETP.EQ.U32.AND P0, PT, R0, UR5, PT ;  /* 0x0000000500007c0c */ /* 0x001fe2000bf02070 */
[----:B-1----:R-:W-:-:S12]  /*5340*/  IMAD.U32 R0, RZ, RZ, UR7 ;  /* 0x00000007ff007e24 */ /* 0x002fd8000f8e00ff */
[----:B------:R2:W-:Y:S01]  /*5350*/  @P0 ATOMS.AND RZ, [UR6], R0 ;  /* 0x00000000ffff098c */ /* 0x0005e2000a800006 */
[----:B------:R-:W-:Y:S05]  /*5360*/  BRA `(.L_x_22) ;  /* 0x0000000000147947 */ /* 0x000fea0003800000 */
.L_x_24:
[----:B------:R-:W-:-:S07]  /*5370*/  MOV R2, 0x5390 ;  /* 0x0000539000027802 */ /* 0x000fce0000000f00 */
[----:B------:R-:W-:Y:S05]  /*5380*/  CALL.REL.NOINC `($__internal_0_$__cuda_sm10x_tcgen05_guardrail_trap_col_being_dealloced_not_returned_by_alloc) ;  /* 0x0000000000447944 */ /* 0x000fea0003c00000 */
[----:B------:R-:W-:Y:S05]  /*5390*/  BRA `(.L_x_22) ;  /* 0x0000000000087947 */ /* 0x000fea0003800000 */
.L_x_23:
[----:B------:R-:W-:-:S07]  /*53a0*/  MOV R2, 0x53c0 ;  /* 0x000053c000027802 */ /* 0x000fce0000000f00 */
[----:B------:R-:W-:Y:S05]  /*53b0*/  CALL.REL.NOINC `($__internal_2_$__cuda_sm10x_tcgen05_guardrail_trap_unallocated_columns_being_dealloced) ;  /* 0x0000000000507944 */ /* 0x000fea0003c00000 */
.L_x_22:
[----:B------:R-:W-:Y:S01]  /*53c0*/  NOP ;  /* 0x0000000000007918 */ /* 0x000fe20000000000 */
[----:B--2---:R-:W-:Y:S05]  /*53d0*/  EXIT ;  /* 0x000000000000794d */ /* 0x004fea0003800000 */
.L_x_8:
[----:B------:R-:W1:Y:S02]  /*53e0*/  SYNCS.PHASECHK.TRANS64.TRYWAIT P2, [UR11+0x2400], RZ ;  /* 0x002400ffff0075a7 */ /* 0x000e64000804110b */
[----:B-1----:R-:W-:Y:S05]  /*53f0*/  @!P2 BRA `(.L_x_8) ;  /* 0xfffffffc00f8a947 */ /* 0x002fea000383ffff */
[----:B------:R-:W-:Y:S05]  /*5400*/  BRA `(.L_x_7) ;  /* 0xffffffc400407947 */ /* 0x000fea000383ffff */
.L_x_17:
[----:B------:R-:W2:Y:S02]  /*5410*/  SYNCS.PHASECHK.TRANS64.TRYWAIT P0, [UR11+0x2c10], RZ ;  /* 0x002c10ffff0075a7 */ /* 0x000ea4000800110b */
[----:B--2---:R-:W-:Y:S05]  /*5420*/  @!P0 BRA `(.L_x_17) ;  /* 0xfffffffc00f88947 */ /* 0x004fea000383ffff */
[----:B------:R-:W-:Y:S05]  /*5430*/  BRA `(.L_x_25) ;  /* 0xffffffd400947947 */ /* 0x000fea000383ffff */
.L_x_18:
[----:B------:R-:W2:Y:S02]  /*5440*/  SYNCS.PHASECHK.TRANS64.TRYWAIT P0, [UR31], R28 ;  /* 0x0000001cff0075a7 */ /* 0x000ea4000800111f */
[----:B--2---:R-:W-:Y:S05]  /*5450*/  @!P0 BRA `(.L_x_18) ;  /* 0xfffffffc00f88947 */ /* 0x004fea000383ffff */
[----:B------:R-:W-:Y:S05]  /*5460*/  BRA `(.L_x_26) ;  /* 0xffffffd400b07947 */ /* 0x000fea000383ffff */
.L_x_21:
[----:B------:R-:W0:Y:S02]  /*5470*/  SYNCS.PHASECHK.TRANS64.TRYWAIT P0, [UR31], R2 ;  /* 0x00000002ff0075a7 */ /* 0x000e24000800111f */
[----:B0-----:R-:W-:Y:S05]  /*5480*/  @!P0 BRA `(.L_x_21) ;  /* 0xfffffffc00f88947 */ /* 0x001fea000383ffff */
[----:B------:R-:W-:Y:S05]  /*5490*/  BRA `(.L_x_27) ;  /* 0xffffffe400f87947 */ /* 0x000fea000383ffff */
        .weak           $__internal_0_$__cuda_sm10x_tcgen05_guardrail_trap_col_being_dealloced_not_returned_by_alloc
        .type           $__internal_0_$__cuda_sm10x_tcgen05_guardrail_trap_col_being_dealloced_not_returned_by_alloc,@function
        .size           $__internal_0_$__cuda_sm10x_tcgen05_guardrail_trap_col_being_dealloced_not_returned_by_alloc,($__internal_1_$__cuda_sm10x_tcgen05_guardrail_trap_phase_invalid_during_alloc - $__internal_0_$__cuda_sm10x_tcgen05_guardrail_trap_col_being_dealloced_not_returned_by_alloc)
$__internal_0_$__cuda_sm10x_tcgen05_guardrail_trap_col_being_dealloced_not_returned_by_alloc:
[----:B------:R-:W-:Y:S05]  /*54a0*/  BPT.TRAP 0x1 ;  /* 0x000000040000795c */ /* 0x000fea0000300000 */
[----:B------:R-:W-:-:S04]  /*54b0*/  MOV R3, 0x0 ;  /* 0x0000000000037802 */ /* 0x000fc80000000f00 */
[----:B------:R-:W-:Y:S05]  /*54c0*/  RET.REL.NODEC R2 `(attn_fwd) ;  /* 0xffffffa802cc7950 */ /* 0x000fea0003c3ffff */
        .weak           $__internal_1_$__cuda_sm10x_tcgen05_guardrail_trap_phase_invalid_during_alloc
        .type           $__internal_1_$__cuda_sm10x_tcgen05_guardrail_trap_phase_invalid_during_alloc,@function
        .size           $__internal_1_$__cuda_sm10x_tcgen05_guardrail_trap_phase_invalid_during_alloc,($__internal_2_$__cuda_sm10x_tcgen05_guardrail_trap_unallocated_columns_being_dealloced - $__internal_1_$__cuda_sm10x_tcgen05_guardrail_trap_phase_invalid_during_alloc)
$__internal_1_$__cuda_sm10x_tcgen05_guardrail_trap_phase_invalid_during_alloc:
[----:B------:R-:W-:Y:S05]  /*54d0*/  BPT.TRAP 0x1 ;  /* 0x000000040000795c */ /* 0x000fea0000300000 */
[----:B------:R-:W-:-:S04]  /*54e0*/  HFMA2 R3, -RZ, RZ, 0, 0 ;  /* 0x00000000ff037431 */ /* 0x000fc800000001ff */
[----:B------:R-:W-:Y:S05]  /*54f0*/  RET.REL.NODEC R2 `(attn_fwd) ;  /* 0xffffffa802c07950 */ /* 0x000fea0003c3ffff */
        .weak           $__internal_2_$__cuda_sm10x_tcgen05_guardrail_trap_unallocated_columns_being_dealloced
        .type           $__internal_2_$__cuda_sm10x_tcgen05_guardrail_trap_unallocated_columns_being_dealloced,@function
        .size           $__internal_2_$__cuda_sm10x_tcgen05_guardrail_trap_unallocated_columns_being_dealloced,(.L_x_31 - $__internal_2_$__cuda_sm10x_tcgen05_guardrail_trap_unallocated_columns_being_dealloced)
$__internal_2_$__cuda_sm10x_tcgen05_guardrail_trap_unallocated_columns_being_dealloced:
[----:B------:R-:W-:Y:S05]  /*5500*/  BPT.TRAP 0x1 ;  /* 0x000000040000795c */ /* 0x000fea0000300000 */
[----:B------:R-:W-:-:S04]  /*5510*/  MOV R3, 0x0 ;  /* 0x0000000000037802 */ /* 0x000fc80000000f00 */
[----:B------:R-:W-:Y:S05]  /*5520*/  RET.REL.NODEC R2 `(attn_fwd) ;  /* 0xffffffa802b47950 */ /* 0x000fea0003c3ffff */
.L_x_28:
[----:B------:R-:W-:-:S00]  /*5530*/  BRA `(.L_x_28) ;  /* 0xfffffffc00fc7947 */ /* 0x000fc0000383ffff */
[----:B------:R-:W-:-:S00]  /*5540*/  NOP ;  /* 0x0000000000007918 */ /* 0x000fc00000000000 */
        /* <DEDUP_REMOVED lines=11> */
.L_x_31:


//--------------------- .nv.global.init           --------------------------
	.section	.nv.global.init,"aw",@progbits
.nv.global.init:
	.type		_$_str,@object
	.size		_$_str,(.L_3 - _$_str)
_$_str:
        /*0000*/ 	.byte	0x5f, 0x5f, 0x43, 0x55, 0x44, 0x41, 0x5f, 0x46, 0x54, 0x5a, 0x00
.L_3:


//--------------------- .nv.shared.attn_fwd       --------------------------
	.section	.nv.shared.attn_fwd,"aw",@nobits
	.sectionflags	@""
	.align	16
	.zero		1024


//--------------------- .nv.shared.reserved.0     --------------------------
	.section	.nv.shared.reserved.0,"aw",@nobits
	.align	8
	.weak		__nv_reservedSMEM_offset_0_alias
	.size		__nv_reservedSMEM_offset_0_alias, 0, 64
	.other		__nv_reservedSMEM_offset_0_alias,@"STO_CUDA_RESERVED_SHARED STV_DEFAULT"
__nv_reservedSMEM_offset_0_alias:
	.zero		0
.nv.shared.reserved.0:
	.zero		64
	.weak		__nv_reservedSMEM_allocation_phase
	.type		__nv_reservedSMEM_allocation_phase,@object
	.size		__nv_reservedSMEM_allocation_phase,(.L_0 - __nv_reservedSMEM_allocation_phase)
__nv_reservedSMEM_allocation_phase:
	.zero		1
.L_0:
	.zero		7
	.weak		__nv_reservedSMEM_devtool_atexit_pc
	.type		__nv_reservedSMEM_devtool_atexit_pc,@object
	.size		__nv_reservedSMEM_devtool_atexit_pc,(__nv_reservedSMEM_allocation_mask - __nv_reservedSMEM_devtool_atexit_pc)
__nv_reservedSMEM_devtool_atexit_pc:
	.zero		8
	.weak		__nv_reservedSMEM_allocation_mask
	.type		__nv_reservedSMEM_allocation_mask,@object
	.size		__nv_reservedSMEM_allocation_mask,(.L_2 - __nv_reservedSMEM_allocation_mask)
__nv_reservedSMEM_allocation_mask:
	.zero		4
.L_2:


//--------------------- .nv.constant0.attn_fwd    --------------------------
	.section	.nv.constant0.attn_fwd,"a",@progbits
	.sectionflags	@""
	.align	4
.nv.constant0.attn_fwd:
	.zero		1032


//--------------------- SYMBOLS --------------------------

	.type		.nv.reservedSmem.offset0,@object
	.size		.nv.reservedSmem.offset0,0x4
	.type		.nv.reservedSmem.cap,@object
	.size		.nv.reservedSmem.cap,0x4
